	.target	sm_100a

	.elftype	@"ET_EXEC"


//--------------------- .note.nv.tkinfo           --------------------------
	.section	.note.nv.tkinfo,"",@"SHT_NOTE"
	.sectionflags	@"SHF_NOTE_NV_TKINFO"
	.tkinfo
        /*0018*/ 	.word	0x00000002
        /*0030*/ 	.string	""
        /*0030*/ 	.string	"ptxas"
        /*0030*/ 	.string	"Cuda compilation tools, release 13.0, V13.0.88"
        /*0030*/ 	.string	"Build cuda_13.0.r13.0/compiler.36424714_0"
        /*0030*/ 	.string	"-arch sm_100a -m 64 "



//--------------------- .note.nv.cuinfo           --------------------------
	.section	.note.nv.cuinfo,"",@"SHT_NOTE"
	.sectionflags	@"SHF_NOTE_NV_CUINFO"
        /*0018*/ 	.short	0x0002
        /*001a*/ 	.short	0x0064
        /*001c*/ 	.short	0x0082
	.zero		2


//--------------------- .nv.info                  --------------------------
	.section	.nv.info,"",@"SHT_CUDA_INFO"
	.align	4


	//----- nvinfo : EIATTR_REGCOUNT
	.align		4
        /*0000*/ 	.byte	0x04, 0x2f
        /*0002*/ 	.short	(.L_19 - .L_18)
	.align		4
.L_18:
        /*0004*/ 	.word	index@(_ZN7cutlass13device_kernelINS_4gemm6kernel13GemmUniversalIN4cute5tupleIJiiiiEEENS1_10collective13CollectiveMmaINS1_35MainloopSm100TmaUmmaWarpSpecializedILi2ELi2ELi4ENS5_IJNS4_1CILi1EEESB_SB_EEEEENS5_IJNSA_ILi128EEESE_NSA_ILi32EEEEEENS_12float_e5m2_tENS5_IJlSB_lEEESH_SI_NS4_8TiledMMAINS4_8MMA_AtomIJNS4_10MMA_TraitsINS4_19SM100_MMA_F8F6F4_SSEJSH_SH_fSE_SE_NS4_17integral_constantINS4_4UMMA5MajorELSP_0EEESQ_NSN_INSO_7ScaleInELSR_0EEESS_EEEEEENS4_6LayoutISC_NS5_IJNSA_ILi0EEESW_SW_EEEEENS5_IJNS4_10UnderscoreESZ_SZ_EEEEENS4_13SM90_TMA_LOADENS4_14ComposedLayoutINS4_7SwizzleILi1ELi4ELi3EEENS4_18smem_ptr_flag_bitsILi8EEENSV_INS5_IJNSA_ILi8EEESF_EEENS5_IJSF_SB_EEEEEEEvNS4_8identityES12_S1C_vS1D_EENS_8epilogue10collective18CollectiveEpilogueINS1F_23Sm100TmaWarpSpecializedILi2ELi2ELi64ELb0ELb0EEEJSG_NS5_IJNSV_ISE_SB_EENSV_INSA_ILi64EEESB_EEEEESH_SI_SH_SI_NS1F_6fusion15FusionCallbacksIS1J_NS1O_17LinearCombinationISH_fSH_fLNS_15FloatRoundStyleE2EEESG_S1N_JEEENS4_5SM1004TMEM4LOAD26SM100_TMEM_LOAD_32dp32b64xES12_NS13_INS14_ILi2ELi4ELi3EEES17_NSV_INS5_IJS18_S1L_EEENS5_IJS1L_SB_EEEEEEENS4_39AutoVectorizingCopyWithAssumedAlignmentILi128EEENS4_14SM90_TMA_STOREES22_S24_S24_EEEvvEEEEvNT_6ParamsE)
        /*0008*/ 	.word	0x000000e0


	//----- nvinfo : EIATTR_FRAME_SIZE
	.align		4
.L_19:
        /*000c*/ 	.byte	0x04, 0x11
        /*000e*/ 	.short	(.L_21 - .L_20)
	.align		4
.L_20:
        /*0010*/ 	.word	index@($__internal_2_$__cuda_sm10x_tcgen05_guardrail_trap_unallocated_columns_being_dealloced)
        /*0014*/ 	.word	0x00000000


	//----- nvinfo : EIATTR_FRAME_SIZE
	.align		4
.L_21:
        /*0018*/ 	.byte	0x04, 0x11
        /*001a*/ 	.short	(.L_23 - .L_22)
	.align		4
.L_22:
        /*001c*/ 	.word	index@($__internal_1_$__cuda_sm10x_tcgen05_guardrail_trap_phase_invalid_during_alloc)
        /*0020*/ 	.word	0x00000000


	//----- nvinfo : EIATTR_FRAME_SIZE
	.align		4
.L_23:
        /*0024*/ 	.byte	0x04, 0x11
        /*0026*/ 	.short	(.L_25 - .L_24)
	.align		4
.L_24:
        /*0028*/ 	.word	index@($__internal_0_$__cuda_sm10x_tcgen05_guardrail_trap_col_being_dealloced_not_returned_by_alloc)
        /*002c*/ 	.word	0x00000000


	//----- nvinfo : EIATTR_FRAME_SIZE
	.align		4
.L_25:
        /*0030*/ 	.byte	0x04, 0x11
        /*0032*/ 	.short	(.L_27 - .L_26)
	.align		4
.L_26:
        /*0034*/ 	.word	index@(_ZN7cutlass13device_kernelINS_4gemm6kernel13GemmUniversalIN4cute5tupleIJiiiiEEENS1_10collective13CollectiveMmaINS1_35MainloopSm100TmaUmmaWarpSpecializedILi2ELi2ELi4ENS5_IJNS4_1CILi1EEESB_SB_EEEEENS5_IJNSA_ILi128EEESE_NSA_ILi32EEEEEENS_12float_e5m2_tENS5_IJlSB_lEEESH_SI_NS4_8TiledMMAINS4_8MMA_AtomIJNS4_10MMA_TraitsINS4_19SM100_MMA_F8F6F4_SSEJSH_SH_fSE_SE_NS4_17integral_constantINS4_4UMMA5MajorELSP_0EEESQ_NSN_INSO_7ScaleInELSR_0EEESS_EEEEEENS4_6LayoutISC_NS5_IJNSA_ILi0EEESW_SW_EEEEENS5_IJNS4_10UnderscoreESZ_SZ_EEEEENS4_13SM90_TMA_LOADENS4_14ComposedLayoutINS4_7SwizzleILi1ELi4ELi3EEENS4_18smem_ptr_flag_bitsILi8EEENSV_INS5_IJNSA_ILi8EEESF_EEENS5_IJSF_SB_EEEEEEEvNS4_8identityES12_S1C_vS1D_EENS_8epilogue10collective18CollectiveEpilogueINS1F_23Sm100TmaWarpSpecializedILi2ELi2ELi64ELb0ELb0EEEJSG_NS5_IJNSV_ISE_SB_EENSV_INSA_ILi64EEESB_EEEEESH_SI_SH_SI_NS1F_6fusion15FusionCallbacksIS1J_NS1O_17LinearCombinationISH_fSH_fLNS_15FloatRoundStyleE2EEESG_S1N_JEEENS4_5SM1004TMEM4LOAD26SM100_TMEM_LOAD_32dp32b64xES12_NS13_INS14_ILi2ELi4ELi3EEES17_NSV_INS5_IJS18_S1L_EEENS5_IJS1L_SB_EEEEEEENS4_39AutoVectorizingCopyWithAssumedAlignmentILi128EEENS4_14SM90_TMA_STOREES22_S24_S24_EEEvvEEEEvNT_6ParamsE)
        /*0038*/ 	.word	0x00000000


	//----- nvinfo : EIATTR_MIN_STACK_SIZE
	.align		4
.L_27:
        /*003c*/ 	.byte	0x04, 0x12
        /*003e*/ 	.short	(.L_29 - .L_28)
	.align		4
.L_28:
        /*0040*/ 	.word	index@(_ZN7cutlass13device_kernelINS_4gemm6kernel13GemmUniversalIN4cute5tupleIJiiiiEEENS1_10collective13CollectiveMmaINS1_35MainloopSm100TmaUmmaWarpSpecializedILi2ELi2ELi4ENS5_IJNS4_1CILi1EEESB_SB_EEEEENS5_IJNSA_ILi128EEESE_NSA_ILi32EEEEEENS_12float_e5m2_tENS5_IJlSB_lEEESH_SI_NS4_8TiledMMAINS4_8MMA_AtomIJNS4_10MMA_TraitsINS4_19SM100_MMA_F8F6F4_SSEJSH_SH_fSE_SE_NS4_17integral_constantINS4_4UMMA5MajorELSP_0EEESQ_NSN_INSO_7ScaleInELSR_0EEESS_EEEEEENS4_6LayoutISC_NS5_IJNSA_ILi0EEESW_SW_EEEEENS5_IJNS4_10UnderscoreESZ_SZ_EEEEENS4_13SM90_TMA_LOADENS4_14ComposedLayoutINS4_7SwizzleILi1ELi4ELi3EEENS4_18smem_ptr_flag_bitsILi8EEENSV_INS5_IJNSA_ILi8EEESF_EEENS5_IJSF_SB_EEEEEEEvNS4_8identityES12_S1C_vS1D_EENS_8epilogue10collective18CollectiveEpilogueINS1F_23Sm100TmaWarpSpecializedILi2ELi2ELi64ELb0ELb0EEEJSG_NS5_IJNSV_ISE_SB_EENSV_INSA_ILi64EEESB_EEEEESH_SI_SH_SI_NS1F_6fusion15FusionCallbacksIS1J_NS1O_17LinearCombinationISH_fSH_fLNS_15FloatRoundStyleE2EEESG_S1N_JEEENS4_5SM1004TMEM4LOAD26SM100_TMEM_LOAD_32dp32b64xES12_NS13_INS14_ILi2ELi4ELi3EEES17_NSV_INS5_IJS18_S1L_EEENS5_IJS1L_SB_EEEEEEENS4_39AutoVectorizingCopyWithAssumedAlignmentILi128EEENS4_14SM90_TMA_STOREES22_S24_S24_EEEvvEEEEvNT_6ParamsE)
        /*0044*/ 	.word	0x00000000
.L_29:


//--------------------- .nv.compat                --------------------------
	.section	.nv.compat,"",@"SHT_CUDA_COMPAT_INFO"
	.align	4
        /*0000*/ 	.byte	0x02, 0x09, 0x01, 0x00, 0x02, 0x02, 0x02, 0x00, 0x02, 0x05, 0x05, 0x00, 0x03, 0x07, 0x01, 0x01
        /*0010*/ 	.byte	0x02, 0x03, 0x01, 0x00, 0x02, 0x06, 0x01, 0x00, 0x04, 0x0b, 0x08, 0x00, 0x09, 0x00, 0x00, 0x00
        /*0020*/ 	.byte	0x00, 0x00, 0x00, 0x00


//--------------------- .nv.info._ZN7cutlass13device_kernelINS_4gemm6kernel13GemmUniversalIN4cute5tupleIJiiiiEEENS1_10collective13CollectiveMmaINS1_35MainloopSm100TmaUmmaWarpSpecializedILi2ELi2ELi4ENS5_IJNS4_1CILi1EEESB_SB_EEEEENS5_IJNSA_ILi128EEESE_NSA_ILi32EEEEEENS_12float_e5m2_tENS5_IJlSB_lEEESH_SI_NS4_8TiledMMAINS4_8MMA_AtomIJNS4_10MMA_TraitsINS4_19SM100_MMA_F8F6F4_SSEJSH_SH_fSE_SE_NS4_17integral_constantINS4_4UMMA5MajorELSP_0EEESQ_NSN_INSO_7ScaleInELSR_0EEESS_EEEEEENS4_6LayoutISC_NS5_IJNSA_ILi0EEESW_SW_EEEEENS5_IJNS4_10UnderscoreESZ_SZ_EEEEENS4_13SM90_TMA_LOADENS4_14ComposedLayoutINS4_7SwizzleILi1ELi4ELi3EEENS4_18smem_ptr_flag_bitsILi8EEENSV_INS5_IJNSA_ILi8EEESF_EEENS5_IJSF_SB_EEEEEEEvNS4_8identityES12_S1C_vS1D_EENS_8epilogue10collective18CollectiveEpilogueINS1F_23Sm100TmaWarpSpecializedILi2ELi2ELi64ELb0ELb0EEEJSG_NS5_IJNSV_ISE_SB_EENSV_INSA_ILi64EEESB_EEEEESH_SI_SH_SI_NS1F_6fusion15FusionCallbacksIS1J_NS1O_17LinearCombinationISH_fSH_fLNS_15FloatRoundStyleE2EEESG_S1N_JEEENS4_5SM1004TMEM4LOAD26SM100_TMEM_LOAD_32dp32b64xES12_NS13_INS14_ILi2ELi4ELi3EEES17_NSV_INS5_IJS18_S1L_EEENS5_IJS1L_SB_EEEEEEENS4_39AutoVectorizingCopyWithAssumedAlignmentILi128EEENS4_14SM90_TMA_STOREES22_S24_S24_EEEvvEEEEvNT_6ParamsE --------------------------
	.section	.nv.info._ZN7cutlass13device_kernelINS_4gemm6kernel13GemmUniversalIN4cute5tupleIJiiiiEEENS1_10collective13CollectiveMmaINS1_35MainloopSm100TmaUmmaWarpSpecializedILi2ELi2ELi4ENS5_IJNS4_1CILi1EEESB_SB_EEEEENS5_IJNSA_ILi128EEESE_NSA_ILi32EEEEEENS_12float_e5m2_tENS5_IJlSB_lEEESH_SI_NS4_8TiledMMAINS4_8MMA_AtomIJNS4_10MMA_TraitsINS4_19SM100_MMA_F8F6F4_SSEJSH_SH_fSE_SE_NS4_17integral_constantINS4_4UMMA5MajorELSP_0EEESQ_NSN_INSO_7ScaleInELSR_0EEESS_EEEEEENS4_6LayoutISC_NS5_IJNSA_ILi0EEESW_SW_EEEEENS5_IJNS4_10UnderscoreESZ_SZ_EEEEENS4_13SM90_TMA_LOADENS4_14ComposedLayoutINS4_7SwizzleILi1ELi4ELi3EEENS4_18smem_ptr_flag_bitsILi8EEENSV_INS5_IJNSA_ILi8EEESF_EEENS5_IJSF_SB_EEEEEEEvNS4_8identityES12_S1C_vS1D_EENS_8epilogue10collective18CollectiveEpilogueINS1F_23Sm100TmaWarpSpecializedILi2ELi2ELi64ELb0ELb0EEEJSG_NS5_IJNSV_ISE_SB_EENSV_INSA_ILi64EEESB_EEEEESH_SI_SH_SI_NS1F_6fusion15FusionCallbacksIS1J_NS1O_17LinearCombinationISH_fSH_fLNS_15FloatRoundStyleE2EEESG_S1N_JEEENS4_5SM1004TMEM4LOAD26SM100_TMEM_LOAD_32dp32b64xES12_NS13_INS14_ILi2ELi4ELi3EEES17_NSV_INS5_IJS18_S1L_EEENS5_IJS1L_SB_EEEEEEENS4_39AutoVectorizingCopyWithAssumedAlignmentILi128EEENS4_14SM90_TMA_STOREES22_S24_S24_EEEvvEEEEvNT_6ParamsE,"",@"SHT_CUDA_INFO"
	.sectionflags	@""
	.align	4


	//----- nvinfo : EIATTR_CUDA_API_VERSION
	.align		4
        /*0000*/ 	.byte	0x04, 0x37
        /*0002*/ 	.short	(.L_31 - .L_30)
.L_30:
        /*0004*/ 	.word	0x00000082


	//----- nvinfo : EIATTR_KPARAM_INFO
	.align		4
.L_31:
        /*0008*/ 	.byte	0x04, 0x17
        /*000a*/ 	.short	(.L_33 - .L_32)
.L_32:
        /*000c*/ 	.word	0x00000000
        /*0010*/ 	.short	0x0000
        /*0012*/ 	.short	0x0000
        /*0014*/ 	.byte	0x00, 0xf0, 0x01, 0x20


	//----- nvinfo : EIATTR_AT_ENTRY_FRAGMENTS
	.align		4
.L_33:
        /*0018*/ 	.byte	0x04, 0x4f
        /*001a*/ 	.short	(.L_35 - .L_34)


	//   ....[0]....
.L_34:
        /*001c*/ 	.word	0x00000006


	//----- nvinfo : EIATTR_RESERVED_SMEM_USED
	.align		4
.L_35:
        /*0020*/ 	.byte	0x01, 0x41
	.zero		2


	//----- nvinfo : EIATTR_SPARSE_MMA_MASK
	.align		4
        /*0024*/ 	.byte	0x03, 0x50
        /*0026*/ 	.short	0x0000


	//----- nvinfo : EIATTR_TCGEN05_1CTA_USED
	.align		4
        /*0028*/ 	.byte	0x01, 0x51
	.zero		2


	//----- nvinfo : EIATTR_MAXREG_COUNT
	.align		4
        /*002c*/ 	.byte	0x03, 0x1b
        /*002e*/ 	.short	0x00ff


	//----- nvinfo : EIATTR_NUM_BARRIERS
	.align		4
        /*0030*/ 	.byte	0x02, 0x4c
        /*0032*/ 	.byte	0x07
	.zero		1


	//----- nvinfo : EIATTR_EXTERNS
	.align		4
        /*0034*/ 	.byte	0x04, 0x0f
        /*0036*/ 	.short	(.L_37 - .L_36)


	//   ....[0]....
	.align		4
.L_36:
        /*0038*/ 	.word	index@(__assertfail)


	//----- nvinfo : EIATTR_MERCURY_ISA_VERSION
	.align		4
.L_37:
        /*003c*/ 	.byte	0x03, 0x5f
        /*003e*/ 	.short	0x0101


	//----- nvinfo : EIATTR_INT_WARP_WIDE_INSTR_OFFSETS
	.align		4
        /*0040*/ 	.byte	0x04, 0x31
        /*0042*/ 	.short	(.L_39 - .L_38)


	//   ....[0]....
.L_38:
        /*0044*/ 	.word	0x00001d40


	//   ....[1]....
        /*0048*/ 	.word	0x00003520


	//   ....[2]....
        /*004c*/ 	.word	0x00003540


	//   ....[3]....
        /*0050*/ 	.word	0x00003570


	//   ....[4]....
        /*0054*/ 	.word	0x00003ea0


	//   ....[5]....
        /*0058*/ 	.word	0x00003f10


	//   ....[6]....
        /*005c*/ 	.word	0x000040f0


	//   ....[7]....
        /*0060*/ 	.word	0x00004250


	//----- nvinfo : EIATTR_COOP_GROUP_MASK_REGIDS
	.align		4
.L_39:
        /*0064*/ 	.byte	0x04, 0x29
        /*0066*/ 	.short	(.L_41 - .L_40)


	//   ....[0]....
.L_40:
        /*0068*/ 	.word	0xffffffff


	//   ....[1]....
        /*006c*/ 	.word	0xffffffff


	//   ....[2]....
        /*0070*/ 	.word	0xffffffff


	//   ....[3]....
        /*0074*/ 	.word	0xffffffff


	//   ....[4]....
        /*0078*/ 	.word	0xffffffff


	//   ....[5]....
        /*007c*/ 	.word	0xffffffff


	//   ....[6]....
        /*0080*/ 	.word	0xffffffff


	//   ....[7]....
        /*0084*/ 	.word	0xffffffff


	//   ....[8]....
        /*0088*/ 	.word	0xffffffff


	//   ....[9]....
        /*008c*/ 	.word	0xffffffff


	//   ....[10]....
        /*0090*/ 	.word	0xffffffff


	//   ....[11]....
        /*0094*/ 	.word	0xffffffff


	//   ....[12]....
        /*0098*/ 	.word	0xffffffff


	//----- nvinfo : EIATTR_COOP_GROUP_INSTR_OFFSETS
	.align		4
.L_41:
        /*009c*/ 	.byte	0x04, 0x28
        /*009e*/ 	.short	(.L_43 - .L_42)


	//   ....[0]....
.L_42:
        /*00a0*/ 	.word	0x00000090


	//   ....[1]....
        /*00a4*/ 	.word	0x000004d0


	//   ....[2]....
        /*00a8*/ 	.word	0x00000600


	//   ....[3]....
        /*00ac*/ 	.word	0x00000760


	//   ....[4]....
        /*00b0*/ 	.word	0x00000860


	//   ....[5]....
        /*00b4*/ 	.word	0x000009d0


	//   ....[6]....
        /*00b8*/ 	.word	0x00000b70


	//   ....[7]....
        /*00bc*/ 	.word	0x00001c20


	//   ....[8]....
        /*00c0*/ 	.word	0x000028e0


	//   ....[9]....
        /*00c4*/ 	.word	0x00002af0


	//   ....[10]....
        /*00c8*/ 	.word	0x00002b20


	//   ....[11]....
        /*00cc*/ 	.word	0x00003400


	//   ....[12]....
        /*00d0*/ 	.word	0x00003630


	//----- nvinfo : EIATTR_VRC_CTA_INIT_COUNT
	.align		4
.L_43:
        /*00d4*/ 	.byte	0x02, 0x4a
        /*00d6*/ 	.byte	0x80
	.zero		1


	//----- nvinfo : EIATTR_SYSCALL_OFFSETS
	.align		4
        /*00d8*/ 	.byte	0x04, 0x46
        /*00da*/ 	.short	(.L_45 - .L_44)


	//   ....[0]....
.L_44:
        /*00dc*/ 	.word	0x00004c80


	//   ....[1]....
        /*00e0*/ 	.word	0x00004dc0


	//   ....[2]....
        /*00e4*/ 	.word	0x00005620


	//   ....[3]....
        /*00e8*/ 	.word	0x00006c30


	//----- nvinfo : EIATTR_MBARRIER_INSTR_OFFSETS
	.align		4
.L_45:
        /*00ec*/ 	.byte	0x04, 0x39
        /*00ee*/ 	.short	(.L_47 - .L_46)


	//   ....[0]....
.L_46:
        /*00f0*/ 	.word	0x000005b0
        /*00f4*/ 	.word	0x000000ff
        /*00f8*/ 	.word	0x00000000
        /*00fc*/ 	.short	0x0100
        /*00fe*/ 	.byte	0x05
	.zero		1


	//   ....[1]....
        /*0100*/ 	.word	0x000005c0
        /*0104*/ 	.word	0x000000ff
        /*0108*/ 	.word	0x00000010
        /*010c*/ 	.short	0x0100
        /*010e*/ 	.byte	0x05
	.zero		1


	//   ....[2]....
        /*0110*/ 	.word	0x000005d0
        /*0114*/ 	.word	0x000000ff
        /*0118*/ 	.word	0x00000008
        /*011c*/ 	.short	0x0100
        /*011e*/ 	.byte	0x05
	.zero		1


	//   ....[3]....
        /*0120*/ 	.word	0x000005e0
        /*0124*/ 	.word	0x000000ff
        /*0128*/ 	.word	0x00000018
        /*012c*/ 	.short	0x0100
        /*012e*/ 	.byte	0x05
	.zero		1


	//   ....[4]....
        /*0130*/ 	.word	0x00000710
        /*0134*/ 	.word	0x000000ff
        /*0138*/ 	.word	0x00000020
        /*013c*/ 	.short	0x0100
        /*013e*/ 	.byte	0x07
	.zero		1


	//   ....[5]....
        /*0140*/ 	.word	0x00000720
        /*0144*/ 	.word	0x000000ff
        /*0148*/ 	.word	0x00000030
        /*014c*/ 	.short	0x0100
        /*014e*/ 	.byte	0x07
	.zero		1


	//   ....[6]....
        /*0150*/ 	.word	0x00000730
        /*0154*/ 	.word	0x000000ff
        /*0158*/ 	.word	0x00000028
        /*015c*/ 	.short	0x0100
        /*015e*/ 	.byte	0x07
	.zero		1


	//   ....[7]....
        /*0160*/ 	.word	0x00000740
        /*0164*/ 	.word	0x000000ff
        /*0168*/ 	.word	0x00000038
        /*016c*/ 	.short	0x0100
        /*016e*/ 	.byte	0x07
	.zero		1


	//   ....[8]....
        /*0170*/ 	.word	0x00000830
        /*0174*/ 	.word	0x000000ff
        /*0178*/ 	.word	0x00000040
        /*017c*/ 	.short	0x0100
        /*017e*/ 	.byte	0x05
	.zero		1


	//   ....[9]....
        /*0180*/ 	.word	0x00000840
        /*0184*/ 	.word	0x000000ff
        /*0188*/ 	.word	0x00000048
        /*018c*/ 	.short	0x0100
        /*018e*/ 	.byte	0x05
	.zero		1


	//   ....[10]....
        /*0190*/ 	.word	0x00000980
        /*0194*/ 	.word	0x000000ff
        /*0198*/ 	.word	0x00000050
        /*019c*/ 	.short	0x0100
        /*019e*/ 	.byte	0x05
	.zero		1


	//   ....[11]....
        /*01a0*/ 	.word	0x00000990
        /*01a4*/ 	.word	0x000000ff
        /*01a8*/ 	.word	0x00000060
        /*01ac*/ 	.short	0x0100
        /*01ae*/ 	.byte	0x05
	.zero		1


	//   ....[12]....
        /*01b0*/ 	.word	0x000009a0
        /*01b4*/ 	.word	0x000000ff
        /*01b8*/ 	.word	0x00000058
        /*01bc*/ 	.short	0x0100
        /*01be*/ 	.byte	0x05
	.zero		1


	//   ....[13]....
        /*01c0*/ 	.word	0x000009b0
        /*01c4*/ 	.word	0x000000ff
        /*01c8*/ 	.word	0x00000068
        /*01cc*/ 	.short	0x0100
        /*01ce*/ 	.byte	0x05
	.zero		1


	//   ....[14]....
        /*01d0*/ 	.word	0x00000ae0
        /*01d4*/ 	.word	0x000000ff
        /*01d8*/ 	.word	0x00000070
        /*01dc*/ 	.short	0x0100
        /*01de*/ 	.byte	0x07
	.zero		1


	//   ....[15]....
        /*01e0*/ 	.word	0x00000af0
        /*01e4*/ 	.word	0x000000ff
        /*01e8*/ 	.word	0x00000090
        /*01ec*/ 	.short	0x0100
        /*01ee*/ 	.byte	0x07
	.zero		1


	//   ....[16]....
        /*01f0*/ 	.word	0x00000b00
        /*01f4*/ 	.word	0x000000ff
        /*01f8*/ 	.word	0x00000078
        /*01fc*/ 	.short	0x0100
        /*01fe*/ 	.byte	0x07
	.zero		1


	//   ....[17]....
        /*0200*/ 	.word	0x00000b10
        /*0204*/ 	.word	0x000000ff
        /*0208*/ 	.word	0x00000098
        /*020c*/ 	.short	0x0100
        /*020e*/ 	.byte	0x07
	.zero		1


	//   ....[18]....
        /*0210*/ 	.word	0x00000b20
        /*0214*/ 	.word	0x000000ff
        /*0218*/ 	.word	0x00000080
        /*021c*/ 	.short	0x0100
        /*021e*/ 	.byte	0x07
	.zero		1


	//   ....[19]....
        /*0220*/ 	.word	0x00000b30
        /*0224*/ 	.word	0x000000ff
        /*0228*/ 	.word	0x000000a0
        /*022c*/ 	.short	0x0100
        /*022e*/ 	.byte	0x07
	.zero		1


	//   ....[20]....
        /*0230*/ 	.word	0x00000b40
        /*0234*/ 	.word	0x000000ff
        /*0238*/ 	.word	0x00000088
        /*023c*/ 	.short	0x0100
        /*023e*/ 	.byte	0x07
	.zero		1


	//   ....[21]....
        /*0240*/ 	.word	0x00000b50
        /*0244*/ 	.word	0x000000ff
        /*0248*/ 	.word	0x000000a8
        /*024c*/ 	.short	0x0100
        /*024e*/ 	.byte	0x07
	.zero		1


	//   ....[22]....
        /*0250*/ 	.word	0x00000c40
        /*0254*/ 	.word	0x000000ff
        /*0258*/ 	.word	0x000000b0
        /*025c*/ 	.short	0x0100
        /*025e*/ 	.byte	0x05
	.zero		1


	//   ....[23]....
        /*0260*/ 	.word	0x00000c50
        /*0264*/ 	.word	0x000000ff
        /*0268*/ 	.word	0x000000c0
        /*026c*/ 	.short	0x0100
        /*026e*/ 	.byte	0x05
	.zero		1


	//   ....[24]....
        /*0270*/ 	.word	0x00000c60
        /*0274*/ 	.word	0x000000ff
        /*0278*/ 	.word	0x000000b8
        /*027c*/ 	.short	0x0100
        /*027e*/ 	.byte	0x05
	.zero		1


	//   ....[25]....
        /*0280*/ 	.word	0x00000c70
        /*0284*/ 	.word	0x000000ff
        /*0288*/ 	.word	0x000000c8
        /*028c*/ 	.short	0x0100
        /*028e*/ 	.byte	0x05
	.zero		1


	//   ....[26]....
        /*0290*/ 	.word	0x00001540
        /*0294*/ 	.word	0x00000003
        /*0298*/ 	.word	0x000000c0
        /*029c*/ 	.short	0x010a
        /*029e*/ 	.byte	0xff
	.zero		1


	//   ....[27]....
        /*02a0*/ 	.word	0x00001570
        /*02a4*/ 	.word	0x00000003
        /*02a8*/ 	.word	0x000000b0
        /*02ac*/ 	.short	0x0101
        /*02ae*/ 	.byte	0xff
	.zero		1


	//   ....[28]....
        /*02b0*/ 	.word	0x00001640
        /*02b4*/ 	.word	0x000000ff
        /*02b8*/ 	.word	0x00000010
        /*02bc*/ 	.short	0x010a
        /*02be*/ 	.byte	0x08
	.zero		1


	//   ....[29]....
        /*02c0*/ 	.word	0x000016e0
        /*02c4*/ 	.word	0x000000ff
        /*02c8*/ 	.word	0x00000010
        /*02cc*/ 	.short	0x010a
        /*02ce*/ 	.byte	0x21
	.zero		1


	//   ....[30]....
        /*02d0*/ 	.word	0x00001840
        /*02d4*/ 	.word	0x000000ff
        /*02d8*/ 	.word	0x00000010
        /*02dc*/ 	.short	0x010a
        /*02de*/ 	.byte	0x08
	.zero		1


	//   ....[31]....
        /*02e0*/ 	.word	0x00001930
        /*02e4*/ 	.word	0x000000ff
        /*02e8*/ 	.word	0x00000048
        /*02ec*/ 	.short	0x0101
        /*02ee*/ 	.byte	0x04
	.zero		1


	//   ....[32]....
        /*02f0*/ 	.word	0x00001950
        /*02f4*/ 	.word	0x000000ff
        /*02f8*/ 	.word	0x00000010
        /*02fc*/ 	.short	0x010a
        /*02fe*/ 	.byte	0x08
	.zero		1


	//   ....[33]....
        /*0300*/ 	.word	0x000019d0
        /*0304*/ 	.word	0x000000ff
        /*0308*/ 	.word	0x00000010
        /*030c*/ 	.short	0x010a
        /*030e*/ 	.byte	0x11
	.zero		1


	//   ....[34]....
        /*0310*/ 	.word	0x00001b30
        /*0314*/ 	.word	0x000000ff
        /*0318*/ 	.word	0x00000010
        /*031c*/ 	.short	0x010a
        /*031e*/ 	.byte	0x08
	.zero		1


	//   ....[35]....
        /*0320*/ 	.word	0x00001c50
        /*0324*/ 	.word	0x00000002
        /*0328*/ 	.word	0x00000050
        /*032c*/ 	.short	0x010a
        /*032e*/ 	.byte	0xff
	.zero		1


	//   ....[36]....
        /*0330*/ 	.word	0x00001d10
        /*0334*/ 	.word	0x00000002
        /*0338*/ 	.word	0x00000000
        /*033c*/ 	.short	0x0101
        /*033e*/ 	.byte	0xff
	.zero		1


	//   ....[37]....
        /*0340*/ 	.word	0x00002270
        /*0344*/ 	.word	0x000000ff
        /*0348*/ 	.word	0x00000000
        /*034c*/ 	.short	0x010a
        /*034e*/ 	.byte	0x04
	.zero		1


	//   ....[38]....
        /*0350*/ 	.word	0x00002310
        /*0354*/ 	.word	0x00000000
        /*0358*/ 	.word	0x00000000
        /*035c*/ 	.short	0x010a
        /*035e*/ 	.byte	0xff
	.zero		1


	//   ....[39]....
        /*0360*/ 	.word	0x00002430
        /*0364*/ 	.word	0x00000000
        /*0368*/ 	.word	0x000000b0
        /*036c*/ 	.short	0x010a
        /*036e*/ 	.byte	0xff
	.zero		1


	//   ....[40]....
        /*0370*/ 	.word	0x00002490
        /*0374*/ 	.word	0x00000004
        /*0378*/ 	.word	0x00000000
        /*037c*/ 	.short	0x0101
        /*037e*/ 	.byte	0xff
	.zero		1


	//   ....[41]....
        /*0380*/ 	.word	0x000024b0
        /*0384*/ 	.word	0x000000ff
        /*0388*/ 	.word	0x00000060
        /*038c*/ 	.short	0x010a
        /*038e*/ 	.byte	0x05
	.zero		1


	//   ....[42]....
        /*0390*/ 	.word	0x000025d0
        /*0394*/ 	.word	0x00000000
        /*0398*/ 	.word	0x00000050
        /*039c*/ 	.short	0x010a
        /*039e*/ 	.byte	0xff
	.zero		1


	//   ....[43]....
        /*03a0*/ 	.word	0x000026e0
        /*03a4*/ 	.word	0x00000000
        /*03a8*/ 	.word	0x00000000
        /*03ac*/ 	.short	0x0101
        /*03ae*/ 	.byte	0xff
	.zero		1


	//   ....[44]....
        /*03b0*/ 	.word	0x00002770
        /*03b4*/ 	.word	0x000000ff
        /*03b8*/ 	.word	0x00000060
        /*03bc*/ 	.short	0x0106
        /*03be*/ 	.byte	0x05
	.zero		1


	//   ....[45]....
        /*03c0*/ 	.word	0x00002790
        /*03c4*/ 	.word	0x000000ff
        /*03c8*/ 	.word	0x00000060
        /*03cc*/ 	.short	0x010a
        /*03ce*/ 	.byte	0x05
	.zero		1


	//   ....[46]....
        /*03d0*/ 	.word	0x00002820
        /*03d4*/ 	.word	0x000000ff
        /*03d8*/ 	.word	0x00000060
        /*03dc*/ 	.short	0x0106
        /*03de*/ 	.byte	0x04
	.zero		1


	//   ....[47]....
        /*03e0*/ 	.word	0x00002860
        /*03e4*/ 	.word	0x00000000
        /*03e8*/ 	.word	0x00000060
        /*03ec*/ 	.short	0x010a
        /*03ee*/ 	.byte	0xff
	.zero		1


	//   ....[48]....
        /*03f0*/ 	.word	0x00002d40
        /*03f4*/ 	.word	0x00000000
        /*03f8*/ 	.word	0x00000050
        /*03fc*/ 	.short	0x010a
        /*03fe*/ 	.byte	0xff
	.zero		1


	//   ....[49]....
        /*0400*/ 	.word	0x00002e40
        /*0404*/ 	.word	0x00000003
        /*0408*/ 	.word	0x00000000
        /*040c*/ 	.short	0x0101
        /*040e*/ 	.byte	0xff
	.zero		1


	//   ....[50]....
        /*0410*/ 	.word	0x00002e50
        /*0414*/ 	.word	0x000000ff
        /*0418*/ 	.word	0x00000000
        /*041c*/ 	.short	0x010a
        /*041e*/ 	.byte	0x04
	.zero		1


	//   ....[51]....
        /*0420*/ 	.word	0x00002e70
        /*0424*/ 	.word	0x000000ff
        /*0428*/ 	.word	0x00000090
        /*042c*/ 	.short	0x010a
        /*042e*/ 	.byte	0x09
	.zero		1


	//   ....[52]....
        /*0430*/ 	.word	0x00002f50
        /*0434*/ 	.word	0x000000ff
        /*0438*/ 	.word	0x00000000
        /*043c*/ 	.short	0x010a
        /*043e*/ 	.byte	0x07
	.zero		1


	//   ....[53]....
        /*0440*/ 	.word	0x00003080
        /*0444*/ 	.word	0x000000ff
        /*0448*/ 	.word	0x00000000
        /*044c*/ 	.short	0x010a
        /*044e*/ 	.byte	0x04
	.zero		1


	//   ....[54]....
        /*0450*/ 	.word	0x00003230
        /*0454*/ 	.word	0x000000ff
        /*0458*/ 	.word	0x00000000
        /*045c*/ 	.short	0x010a
        /*045e*/ 	.byte	0x05
	.zero		1


	//   ....[55]....
        /*0460*/ 	.word	0x000032c0
        /*0464*/ 	.word	0x000000ff
        /*0468*/ 	.word	0x00000000
        /*046c*/ 	.short	0x010a
        /*046e*/ 	.byte	0x05
	.zero		1


	//   ....[56]....
        /*0470*/ 	.word	0x00003350
        /*0474*/ 	.word	0x000000ff
        /*0478*/ 	.word	0x00000000
        /*047c*/ 	.short	0x010a
        /*047e*/ 	.byte	0x05
	.zero		1


	//   ....[57]....
        /*0480*/ 	.word	0x000033e0
        /*0484*/ 	.word	0x000000ff
        /*0488*/ 	.word	0x00000000
        /*048c*/ 	.short	0x010a
        /*048e*/ 	.byte	0x07
	.zero		1


	//   ....[58]....
        /*0490*/ 	.word	0x00003840
        /*0494*/ 	.word	0x00000000
        /*0498*/ 	.word	0x00000050
        /*049c*/ 	.short	0x010a
        /*049e*/ 	.byte	0xff
	.zero		1


	//   ....[59]....
        /*04a0*/ 	.word	0x00003900
        /*04a4*/ 	.word	0x00000000
        /*04a8*/ 	.word	0x00000000
        /*04ac*/ 	.short	0x0101
        /*04ae*/ 	.byte	0xff
	.zero		1


	//   ....[60]....
        /*04b0*/ 	.word	0x00003c20
        /*04b4*/ 	.word	0x000000ff
        /*04b8*/ 	.word	0x00000048
        /*04bc*/ 	.short	0x010a
        /*04be*/ 	.byte	0x07
	.zero		1


	//   ....[61]....
        /*04c0*/ 	.word	0x00003e10
        /*04c4*/ 	.word	0x000000ff
        /*04c8*/ 	.word	0x00000030
        /*04cc*/ 	.short	0x010a
        /*04ce*/ 	.byte	0x07
	.zero		1


	//   ....[62]....
        /*04d0*/ 	.word	0x00003fe0
        /*04d4*/ 	.word	0x000000ff
        /*04d8*/ 	.word	0x00000020
        /*04dc*/ 	.short	0x010b
        /*04de*/ 	.byte	0x07
	.zero		1


	//   ....[63]....
        /*04e0*/ 	.word	0x00004050
        /*04e4*/ 	.word	0x000000ff
        /*04e8*/ 	.word	0x00000000
        /*04ec*/ 	.short	0x0101
        /*04ee*/ 	.byte	0x08
	.zero		1


	//   ....[64]....
        /*04f0*/ 	.word	0x00004080
        /*04f4*/ 	.word	0x000000ff
        /*04f8*/ 	.word	0x00000038
        /*04fc*/ 	.short	0x010a
        /*04fe*/ 	.byte	0x07
	.zero		1


	//   ....[65]....
        /*0500*/ 	.word	0x00004290
        /*0504*/ 	.word	0x000000ff
        /*0508*/ 	.word	0x00000028
        /*050c*/ 	.short	0x010b
        /*050e*/ 	.byte	0x07
	.zero		1


	//   ....[66]....
        /*0510*/ 	.word	0x000042b0
        /*0514*/ 	.word	0x000000ff
        /*0518*/ 	.word	0x00000000
        /*051c*/ 	.short	0x0101
        /*051e*/ 	.byte	0x0d
	.zero		1


	//   ....[67]....
        /*0520*/ 	.word	0x000042e0
        /*0524*/ 	.word	0x000000ff
        /*0528*/ 	.word	0x00000030
        /*052c*/ 	.short	0x010a
        /*052e*/ 	.byte	0x07
	.zero		1


	//   ....[68]....
        /*0530*/ 	.word	0x00004320
        /*0534*/ 	.word	0x00000000
        /*0538*/ 	.word	0x00000038
        /*053c*/ 	.short	0x010a
        /*053e*/ 	.byte	0xff
	.zero		1


	//   ....[69]....
        /*0540*/ 	.word	0x00004650
        /*0544*/ 	.word	0x00000000
        /*0548*/ 	.word	0x00000050
        /*054c*/ 	.short	0x010a
        /*054e*/ 	.byte	0xff
	.zero		1


	//   ....[70]....
        /*0550*/ 	.word	0x00004760
        /*0554*/ 	.word	0x00000000
        /*0558*/ 	.word	0x00000000
        /*055c*/ 	.short	0x0101
        /*055e*/ 	.byte	0xff
	.zero		1


	//   ....[71]....
        /*0560*/ 	.word	0x000051c0
        /*0564*/ 	.word	0x00000003
        /*0568*/ 	.word	0x00000020
        /*056c*/ 	.short	0x010a
        /*056e*/ 	.byte	0xff
	.zero		1


	//   ....[72]....
        /*0570*/ 	.word	0x00005200
        /*0574*/ 	.word	0x000000cf
        /*0578*/ 	.word	0x00000070
        /*057c*/ 	.short	0x010a
        /*057e*/ 	.byte	0xff
	.zero		1


	//   ....[73]....
        /*0580*/ 	.word	0x00005330
        /*0584*/ 	.word	0x00000003
        /*0588*/ 	.word	0x00000020
        /*058c*/ 	.short	0x010a
        /*058e*/ 	.byte	0xff
	.zero		1


	//   ....[74]....
        /*0590*/ 	.word	0x00005490
        /*0594*/ 	.word	0x00000000
        /*0598*/ 	.word	0x00000000
        /*059c*/ 	.short	0x0101
        /*059e*/ 	.byte	0xff
	.zero		1


	//   ....[75]....
        /*05a0*/ 	.word	0x000054f0
        /*05a4*/ 	.word	0x000000cf
        /*05a8*/ 	.word	0x00000070
        /*05ac*/ 	.short	0x010a
        /*05ae*/ 	.byte	0xff
	.zero		1


	//   ....[76]....
        /*05b0*/ 	.word	0x000068a0
        /*05b4*/ 	.word	0x000000d2
        /*05b8*/ 	.word	0x00000020
        /*05bc*/ 	.short	0x010a
        /*05be*/ 	.byte	0xff
	.zero		1


	//   ....[77]....
        /*05c0*/ 	.word	0x00006970
        /*05c4*/ 	.word	0x000000d2
        /*05c8*/ 	.word	0x00000020
        /*05cc*/ 	.short	0x010a
        /*05ce*/ 	.byte	0xff
	.zero		1


	//   ....[78]....
        /*05d0*/ 	.word	0x00006ab0
        /*05d4*/ 	.word	0x00000003
        /*05d8*/ 	.word	0x00000000
        /*05dc*/ 	.short	0x0101
        /*05de*/ 	.byte	0xff
	.zero		1


	//   ....[79]....
        /*05e0*/ 	.word	0x00006fc0
        /*05e4*/ 	.word	0x000000ff
        /*05e8*/ 	.word	0x00000000
        /*05ec*/ 	.short	0x0101
        /*05ee*/ 	.byte	0x05
	.zero		1


	//   ....[80]....
        /*05f0*/ 	.word	0x00007f40
        /*05f4*/ 	.word	0x00000003
        /*05f8*/ 	.word	0x000000c0
        /*05fc*/ 	.short	0x010a
        /*05fe*/ 	.byte	0xff
	.zero		1


	//   ....[81]....
        /*0600*/ 	.word	0x00007fa0
        /*0604*/ 	.word	0x00000002
        /*0608*/ 	.word	0x00000010
        /*060c*/ 	.short	0x010a
        /*060e*/ 	.byte	0xff
	.zero		1


	//   ....[82]....
        /*0610*/ 	.word	0x00008000
        /*0614*/ 	.word	0x00000002
        /*0618*/ 	.word	0x00000010
        /*061c*/ 	.short	0x010a
        /*061e*/ 	.byte	0xff
	.zero		1


	//   ....[83]....
        /*0620*/ 	.word	0x00008050
        /*0624*/ 	.word	0x00000002
        /*0628*/ 	.word	0x00000050
        /*062c*/ 	.short	0x010a
        /*062e*/ 	.byte	0xff
	.zero		1


	//   ....[84]....
        /*0630*/ 	.word	0x000080b0
        /*0634*/ 	.word	0x00000000
        /*0638*/ 	.word	0x00000000
        /*063c*/ 	.short	0x010a
        /*063e*/ 	.byte	0xff
	.zero		1


	//   ....[85]....
        /*0640*/ 	.word	0x00008100
        /*0644*/ 	.word	0x00000000
        /*0648*/ 	.word	0x000000b0
        /*064c*/ 	.short	0x010a
        /*064e*/ 	.byte	0xff
	.zero		1


	//   ....[86]....
        /*0650*/ 	.word	0x00008160
        /*0654*/ 	.word	0x00000000
        /*0658*/ 	.word	0x00000060
        /*065c*/ 	.short	0x010a
        /*065e*/ 	.byte	0xff
	.zero		1


	//   ....[87]....
        /*0660*/ 	.word	0x000081b0
        /*0664*/ 	.word	0x00000000
        /*0668*/ 	.word	0x00000050
        /*066c*/ 	.short	0x010a
        /*066e*/ 	.byte	0xff
	.zero		1


	//   ....[88]....
        /*0670*/ 	.word	0x00008210
        /*0674*/ 	.word	0x00000000
        /*0678*/ 	.word	0x00000060
        /*067c*/ 	.short	0x010a
        /*067e*/ 	.byte	0xff
	.zero		1


	//   ....[89]....
        /*0680*/ 	.word	0x00008260
        /*0684*/ 	.word	0x00000000
        /*0688*/ 	.word	0x00000050
        /*068c*/ 	.short	0x010a
        /*068e*/ 	.byte	0xff
	.zero		1


	//   ....[90]....
        /*0690*/ 	.word	0x000082c0
        /*0694*/ 	.word	0x00000003
        /*0698*/ 	.word	0x00000090
        /*069c*/ 	.short	0x010a
        /*069e*/ 	.byte	0xff
	.zero		1


	//   ....[91]....
        /*06a0*/ 	.word	0x00008320
        /*06a4*/ 	.word	0x00000000
        /*06a8*/ 	.word	0x00000000
        /*06ac*/ 	.short	0x010a
        /*06ae*/ 	.byte	0xff
	.zero		1


	//   ....[92]....
        /*06b0*/ 	.word	0x00008380
        /*06b4*/ 	.word	0x00000000
        /*06b8*/ 	.word	0x00000000
        /*06bc*/ 	.short	0x010a
        /*06be*/ 	.byte	0xff
	.zero		1


	//   ....[93]....
        /*06c0*/ 	.word	0x000083e0
        /*06c4*/ 	.word	0x00000000
        /*06c8*/ 	.word	0x00000000
        /*06cc*/ 	.short	0x010a
        /*06ce*/ 	.byte	0xff
	.zero		1


	//   ....[94]....
        /*06d0*/ 	.word	0x00008440
        /*06d4*/ 	.word	0x00000000
        /*06d8*/ 	.word	0x00000000
        /*06dc*/ 	.short	0x010a
        /*06de*/ 	.byte	0xff
	.zero		1


	//   ....[95]....
        /*06e0*/ 	.word	0x000084a0
        /*06e4*/ 	.word	0x00000000
        /*06e8*/ 	.word	0x00000000
        /*06ec*/ 	.short	0x010a
        /*06ee*/ 	.byte	0xff
	.zero		1


	//   ....[96]....
        /*06f0*/ 	.word	0x000084f0
        /*06f4*/ 	.word	0x00000000
        /*06f8*/ 	.word	0x00000050
        /*06fc*/ 	.short	0x010a
        /*06fe*/ 	.byte	0xff
	.zero		1


	//   ....[97]....
        /*0700*/ 	.word	0x00008550
        /*0704*/ 	.word	0x00000000
        /*0708*/ 	.word	0x00000048
        /*070c*/ 	.short	0x010a
        /*070e*/ 	.byte	0xff
	.zero		1


	//   ....[98]....
        /*0710*/ 	.word	0x000085b0
        /*0714*/ 	.word	0x00000003
        /*0718*/ 	.word	0x00000030
        /*071c*/ 	.short	0x010a
        /*071e*/ 	.byte	0xff
	.zero		1


	//   ....[99]....
        /*0720*/ 	.word	0x00008610
        /*0724*/ 	.word	0x00000003
        /*0728*/ 	.word	0x00000038
        /*072c*/ 	.short	0x010a
        /*072e*/ 	.byte	0xff
	.zero		1


	//   ....[100]....
        /*0730*/ 	.word	0x00008670
        /*0734*/ 	.word	0x00000000
        /*0738*/ 	.word	0x00000030
        /*073c*/ 	.short	0x010a
        /*073e*/ 	.byte	0xff
	.zero		1


	//   ....[101]....
        /*0740*/ 	.word	0x000086c0
        /*0744*/ 	.word	0x00000000
        /*0748*/ 	.word	0x00000050
        /*074c*/ 	.short	0x010a
        /*074e*/ 	.byte	0xff
	.zero		1


	//   ....[102]....
        /*0750*/ 	.word	0x00008710
        /*0754*/ 	.word	0x00000003
        /*0758*/ 	.word	0x00000020
        /*075c*/ 	.short	0x010a
        /*075e*/ 	.byte	0xff
	.zero		1


	//   ....[103]....
        /*0760*/ 	.word	0x00008760
        /*0764*/ 	.word	0x000000cf
        /*0768*/ 	.word	0x00000070
        /*076c*/ 	.short	0x010a
        /*076e*/ 	.byte	0xff
	.zero		1


	//   ....[104]....
        /*0770*/ 	.word	0x000087b0
        /*0774*/ 	.word	0x000000d2
        /*0778*/ 	.word	0x00000020
        /*077c*/ 	.short	0x010a
        /*077e*/ 	.byte	0xff
	.zero		1


	//----- nvinfo : EIATTR_NUM_MBARRIERS
	.align		4
.L_47:
        /*0780*/ 	.byte	0x03, 0x38
        /*0782*/ 	.short	0x001a


	//----- nvinfo : EIATTR_EXIT_INSTR_OFFSETS
	.align		4
        /*0784*/ 	.byte	0x04, 0x1c
        /*0786*/ 	.short	(.L_49 - .L_48)


	//   ....[0]....
.L_48:
        /*0788*/ 	.word	0x00002340


	//   ....[1]....
        /*078c*/ 	.word	0x00002830


	//   ....[2]....
        /*0790*/ 	.word	0x00002890


	//   ....[3]....
        /*0794*/ 	.word	0x00003640


	//   ....[4]....
        /*0798*/ 	.word	0x00004350


	//   ....[5]....
        /*079c*/ 	.word	0x00004390


	//   ....[6]....
        /*07a0*/ 	.word	0x00007f30


	//----- nvinfo : EIATTR_MAX_THREADS
	.align		4
.L_49:
        /*07a4*/ 	.byte	0x04, 0x05
        /*07a6*/ 	.short	(.L_51 - .L_50)
.L_50:
        /*07a8*/ 	.word	0x00000100
        /*07ac*/ 	.word	0x00000001
        /*07b0*/ 	.word	0x00000001


	//----- nvinfo : EIATTR_CRS_STACK_SIZE
	.align		4
.L_51:
        /*07b4*/ 	.byte	0x04, 0x1e
        /*07b6*/ 	.short	(.L_53 - .L_52)
.L_52:
        /*07b8*/ 	.word	0x00000000


	//----- nvinfo : EIATTR_CBANK_PARAM_SIZE
	.align		4
.L_53:
        /*07bc*/ 	.byte	0x03, 0x19
        /*07be*/ 	.short	0x0800


	//----- nvinfo : EIATTR_PARAM_CBANK
	.align		4
        /*07c0*/ 	.byte	0x04, 0x0a
        /*07c2*/ 	.short	(.L_55 - .L_54)
	.align		4
.L_54:
        /*07c4*/ 	.word	index@(.nv.constant0._ZN7cutlass13device_kernelINS_4gemm6kernel13GemmUniversalIN4cute5tupleIJiiiiEEENS1_10collective13CollectiveMmaINS1_35MainloopSm100TmaUmmaWarpSpecializedILi2ELi2ELi4ENS5_IJNS4_1CILi1EEESB_SB_EEEEENS5_IJNSA_ILi128EEESE_NSA_ILi32EEEEEENS_12float_e5m2_tENS5_IJlSB_lEEESH_SI_NS4_8TiledMMAINS4_8MMA_AtomIJNS4_10MMA_TraitsINS4_19SM100_MMA_F8F6F4_SSEJSH_SH_fSE_SE_NS4_17integral_constantINS4_4UMMA5MajorELSP_0EEESQ_NSN_INSO_7ScaleInELSR_0EEESS_EEEEEENS4_6LayoutISC_NS5_IJNSA_ILi0EEESW_SW_EEEEENS5_IJNS4_10UnderscoreESZ_SZ_EEEEENS4_13SM90_TMA_LOADENS4_14ComposedLayoutINS4_7SwizzleILi1ELi4ELi3EEENS4_18smem_ptr_flag_bitsILi8EEENSV_INS5_IJNSA_ILi8EEESF_EEENS5_IJSF_SB_EEEEEEEvNS4_8identityES12_S1C_vS1D_EENS_8epilogue10collective18CollectiveEpilogueINS1F_23Sm100TmaWarpSpecializedILi2ELi2ELi64ELb0ELb0EEEJSG_NS5_IJNSV_ISE_SB_EENSV_INSA_ILi64EEESB_EEEEESH_SI_SH_SI_NS1F_6fusion15FusionCallbacksIS1J_NS1O_17LinearCombinationISH_fSH_fLNS_15FloatRoundStyleE2EEESG_S1N_JEEENS4_5SM1004TMEM4LOAD26SM100_TMEM_LOAD_32dp32b64xES12_NS13_INS14_ILi2ELi4ELi3EEES17_NSV_INS5_IJS18_S1L_EEENS5_IJS1L_SB_EEEEEEENS4_39AutoVectorizingCopyWithAssumedAlignmentILi128EEENS4_14SM90_TMA_STOREES22_S24_S24_EEEvvEEEEvNT_6ParamsE)
        /*07c8*/ 	.short	0x0380
        /*07ca*/ 	.short	0x0800


	//----- nvinfo : EIATTR_SW_WAR
	.align		4
.L_55:
        /*07cc*/ 	.byte	0x04, 0x36
        /*07ce*/ 	.short	(.L_57 - .L_56)
.L_56:
        /*07d0*/ 	.word	0x00000008
.L_57:


//--------------------- .nv.callgraph             --------------------------
	.section	.nv.callgraph,"",@"SHT_CUDA_CALLGRAPH"
	.align	4
	.sectionentsize	8
	.align		4
        /*0000*/ 	.word	0x00000000
	.align		4
        /*0004*/ 	.word	0xffffffff
	.align		4
        /*0008*/ 	.word	index@(_ZN7cutlass13device_kernelINS_4gemm6kernel13GemmUniversalIN4cute5tupleIJiiiiEEENS1_10collective13CollectiveMmaINS1_35MainloopSm100TmaUmmaWarpSpecializedILi2ELi2ELi4ENS5_IJNS4_1CILi1EEESB_SB_EEEEENS5_IJNSA_ILi128EEESE_NSA_ILi32EEEEEENS_12float_e5m2_tENS5_IJlSB_lEEESH_SI_NS4_8TiledMMAINS4_8MMA_AtomIJNS4_10MMA_TraitsINS4_19SM100_MMA_F8F6F4_SSEJSH_SH_fSE_SE_NS4_17integral_constantINS4_4UMMA5MajorELSP_0EEESQ_NSN_INSO_7ScaleInELSR_0EEESS_EEEEEENS4_6LayoutISC_NS5_IJNSA_ILi0EEESW_SW_EEEEENS5_IJNS4_10UnderscoreESZ_SZ_EEEEENS4_13SM90_TMA_LOADENS4_14ComposedLayoutINS4_7SwizzleILi1ELi4ELi3EEENS4_18smem_ptr_flag_bitsILi8EEENSV_INS5_IJNSA_ILi8EEESF_EEENS5_IJSF_SB_EEEEEEEvNS4_8identityES12_S1C_vS1D_EENS_8epilogue10collective18CollectiveEpilogueINS1F_23Sm100TmaWarpSpecializedILi2ELi2ELi64ELb0ELb0EEEJSG_NS5_IJNSV_ISE_SB_EENSV_INSA_ILi64EEESB_EEEEESH_SI_SH_SI_NS1F_6fusion15FusionCallbacksIS1J_NS1O_17LinearCombinationISH_fSH_fLNS_15FloatRoundStyleE2EEESG_S1N_JEEENS4_5SM1004TMEM4LOAD26SM100_TMEM_LOAD_32dp32b64xES12_NS13_INS14_ILi2ELi4ELi3EEES17_NSV_INS5_IJS18_S1L_EEENS5_IJS1L_SB_EEEEEEENS4_39AutoVectorizingCopyWithAssumedAlignmentILi128EEENS4_14SM90_TMA_STOREES22_S24_S24_EEEvvEEEEvNT_6ParamsE)
	.align		4
        /*000c*/ 	.word	index@(__assertfail)
	.align		4
        /*0010*/ 	.word	0x00000000
	.align		4
        /*0014*/ 	.word	0xfffffffe
	.align		4
        /*0018*/ 	.word	0x00000000
	.align		4
        /*001c*/ 	.word	0xfffffffd
	.align		4
        /*0020*/ 	.word	0x00000000
	.align		4
        /*0024*/ 	.word	0xfffffffc


//--------------------- .nv.constant4             --------------------------
	.section	.nv.constant4,"a",@progbits
	.align	8
	.align		8
.nv.constant4:
        /*0000*/ 	.dword	__assertfail
	.align		8
        /*0008*/ 	.dword	__unnamed_1
	.align		8
        /*0010*/ 	.dword	__unnamed_2
	.align		8
        /*0018*/ 	.dword	_ZN40_INTERNAL_40fa0d10_4_k_cu_358daf7f_337734cuda3std3__45__cpo5beginE
	.align		8
        /*0020*/ 	.dword	_ZN40_INTERNAL_40fa0d10_4_k_cu_358daf7f_337734cuda3std3__45__cpo3endE
	.align		8
        /*0028*/ 	.dword	_ZN40_INTERNAL_40fa0d10_4_k_cu_358daf7f_337734cuda3std3__45__cpo6cbeginE
	.align		8
        /*0030*/ 	.dword	_ZN40_INTERNAL_40fa0d10_4_k_cu_358daf7f_337734cuda3std3__45__cpo4cendE
	.align		8
        /*0038*/ 	.dword	_ZN40_INTERNAL_40fa0d10_4_k_cu_358daf7f_337734cuda3std3__442_GLOBAL__N__40fa0d10_4_k_cu_358daf7f_337736ignoreE
	.align		8
        /*0040*/ 	.dword	_ZN40_INTERNAL_40fa0d10_4_k_cu_358daf7f_337734cuda3std3__419piecewise_constructE
	.align		8
        /*0048*/ 	.dword	_ZN40_INTERNAL_40fa0d10_4_k_cu_358daf7f_337734cuda3std3__48in_placeE
	.align		8
        /*0050*/ 	.dword	_ZN40_INTERNAL_40fa0d10_4_k_cu_358daf7f_337734cuda3std6ranges3__45__cpo4swapE
	.align		8
        /*0058*/ 	.dword	_ZN40_INTERNAL_40fa0d10_4_k_cu_358daf7f_337734cuda3std6ranges3__45__cpo9iter_moveE
	.align		8
        /*0060*/ 	.dword	_ZN40_INTERNAL_40fa0d10_4_k_cu_358daf7f_337734cute7productE
	.align		8
        /*0068*/ 	.dword	_ZN40_INTERNAL_40fa0d10_4_k_cu_358daf7f_337734cute1_E
	.align		8
        /*0070*/ 	.dword	$str$25
	.align		8
        /*0078*/ 	.dword	$str$26
	.align		8
        /*0080*/ 	.dword	$str$27
	.align		8
        /*0088*/ 	.dword	$str$28


//--------------------- .text._ZN7cutlass13device_kernelINS_4gemm6kernel13GemmUniversalIN4cute5tupleIJiiiiEEENS1_10collective13CollectiveMmaINS1_35MainloopSm100TmaUmmaWarpSpecializedILi2ELi2ELi4ENS5_IJNS4_1CILi1EEESB_SB_EEEEENS5_IJNSA_ILi128EEESE_NSA_ILi32EEEEEENS_12float_e5m2_tENS5_IJlSB_lEEESH_SI_NS4_8TiledMMAINS4_8MMA_AtomIJNS4_10MMA_TraitsINS4_19SM100_MMA_F8F6F4_SSEJSH_SH_fSE_SE_NS4_17integral_constantINS4_4UMMA5MajorELSP_0EEESQ_NSN_INSO_7ScaleInELSR_0EEESS_EEEEEENS4_6LayoutISC_NS5_IJNSA_ILi0EEESW_SW_EEEEENS5_IJNS4_10UnderscoreESZ_SZ_EEEEENS4_13SM90_TMA_LOADENS4_14ComposedLayoutINS4_7SwizzleILi1ELi4ELi3EEENS4_18smem_ptr_flag_bitsILi8EEENSV_INS5_IJNSA_ILi8EEESF_EEENS5_IJSF_SB_EEEEEEEvNS4_8identityES12_S1C_vS1D_EENS_8epilogue10collective18CollectiveEpilogueINS1F_23Sm100TmaWarpSpecializedILi2ELi2ELi64ELb0ELb0EEEJSG_NS5_IJNSV_ISE_SB_EENSV_INSA_ILi64EEESB_EEEEESH_SI_SH_SI_NS1F_6fusion15FusionCallbacksIS1J_NS1O_17LinearCombinationISH_fSH_fLNS_15FloatRoundStyleE2EEESG_S1N_JEEENS4_5SM1004TMEM4LOAD26SM100_TMEM_LOAD_32dp32b64xES12_NS13_INS14_ILi2ELi4ELi3EEES17_NSV_INS5_IJS18_S1L_EEENS5_IJS1L_SB_EEEEEEENS4_39AutoVectorizingCopyWithAssumedAlignmentILi128EEENS4_14SM90_TMA_STOREES22_S24_S24_EEEvvEEEEvNT_6ParamsE --------------------------
	.section	.text._ZN7cutlass13device_kernelINS_4gemm6kernel13GemmUniversalIN4cute5tupleIJiiiiEEENS1_10collective13CollectiveMmaINS1_35MainloopSm100TmaUmmaWarpSpecializedILi2ELi2ELi4ENS5_IJNS4_1CILi1EEESB_SB_EEEEENS5_IJNSA_ILi128EEESE_NSA_ILi32EEEEEENS_12float_e5m2_tENS5_IJlSB_lEEESH_SI_NS4_8TiledMMAINS4_8MMA_AtomIJNS4_10MMA_TraitsINS4_19SM100_MMA_F8F6F4_SSEJSH_SH_fSE_SE_NS4_17integral_constantINS4_4UMMA5MajorELSP_0EEESQ_NSN_INSO_7ScaleInELSR_0EEESS_EEEEEENS4_6LayoutISC_NS5_IJNSA_ILi0EEESW_SW_EEEEENS5_IJNS4_10UnderscoreESZ_SZ_EEEEENS4_13SM90_TMA_LOADENS4_14ComposedLayoutINS4_7SwizzleILi1ELi4ELi3EEENS4_18smem_ptr_flag_bitsILi8EEENSV_INS5_IJNSA_ILi8EEESF_EEENS5_IJSF_SB_EEEEEEEvNS4_8identityES12_S1C_vS1D_EENS_8epilogue10collective18CollectiveEpilogueINS1F_23Sm100TmaWarpSpecializedILi2ELi2ELi64ELb0ELb0EEEJSG_NS5_IJNSV_ISE_SB_EENSV_INSA_ILi64EEESB_EEEEESH_SI_SH_SI_NS1F_6fusion15FusionCallbacksIS1J_NS1O_17LinearCombinationISH_fSH_fLNS_15FloatRoundStyleE2EEESG_S1N_JEEENS4_5SM1004TMEM4LOAD26SM100_TMEM_LOAD_32dp32b64xES12_NS13_INS14_ILi2ELi4ELi3EEES17_NSV_INS5_IJS18_S1L_EEENS5_IJS1L_SB_EEEEEEENS4_39AutoVectorizingCopyWithAssumedAlignmentILi128EEENS4_14SM90_TMA_STOREES22_S24_S24_EEEvvEEEEvNT_6ParamsE,"ax",@progbits
	.align	128
.text._ZN7cutlass13device_kernelINS_4gemm6kernel13GemmUniversalIN4cute5tupleIJiiiiEEENS1_10collective13CollectiveMmaINS1_35MainloopSm100TmaUmmaWarpSpecializedILi2ELi2ELi4ENS5_IJNS4_1CILi1EEESB_SB_EEEEENS5_IJNSA_ILi128EEESE_NSA_ILi32EEEEEENS_12float_e5m2_tENS5_IJlSB_lEEESH_SI_NS4_8TiledMMAINS4_8MMA_AtomIJNS4_10MMA_TraitsINS4_19SM100_MMA_F8F6F4_SSEJSH_SH_fSE_SE_NS4_17integral_constantINS4_4UMMA5MajorELSP_0EEESQ_NSN_INSO_7ScaleInELSR_0EEESS_EEEEEENS4_6LayoutISC_NS5_IJNSA_ILi0EEESW_SW_EEEEENS5_IJNS4_10UnderscoreESZ_SZ_EEEEENS4_13SM90_TMA_LOADENS4_14ComposedLayoutINS4_7SwizzleILi1ELi4ELi3EEENS4_18smem_ptr_flag_bitsILi8EEENSV_INS5_IJNSA_ILi8EEESF_EEENS5_IJSF_SB_EEEEEEEvNS4_8identityES12_S1C_vS1D_EENS_8epilogue10collective18CollectiveEpilogueINS1F_23Sm100TmaWarpSpecializedILi2ELi2ELi64ELb0ELb0EEEJSG_NS5_IJNSV_ISE_SB_EENSV_INSA_ILi64EEESB_EEEEESH_SI_SH_SI_NS1F_6fusion15FusionCallbacksIS1J_NS1O_17LinearCombinationISH_fSH_fLNS_15FloatRoundStyleE2EEESG_S1N_JEEENS4_5SM1004TMEM4LOAD26SM100_TMEM_LOAD_32dp32b64xES12_NS13_INS14_ILi2ELi4ELi3EEES17_NSV_INS5_IJS18_S1L_EEENS5_IJS1L_SB_EEEEEEENS4_39AutoVectorizingCopyWithAssumedAlignmentILi128EEENS4_14SM90_TMA_STOREES22_S24_S24_EEEvvEEEEvNT_6ParamsE:
        .type           _ZN7cutlass13device_kernelINS_4gemm6kernel13GemmUniversalIN4cute5tupleIJiiiiEEENS1_10collective13CollectiveMmaINS1_35MainloopSm100TmaUmmaWarpSpecializedILi2ELi2ELi4ENS5_IJNS4_1CILi1EEESB_SB_EEEEENS5_IJNSA_ILi128EEESE_NSA_ILi32EEEEEENS_12float_e5m2_tENS5_IJlSB_lEEESH_SI_NS4_8TiledMMAINS4_8MMA_AtomIJNS4_10MMA_TraitsINS4_19SM100_MMA_F8F6F4_SSEJSH_SH_fSE_SE_NS4_17integral_constantINS4_4UMMA5MajorELSP_0EEESQ_NSN_INSO_7ScaleInELSR_0EEESS_EEEEEENS4_6LayoutISC_NS5_IJNSA_ILi0EEESW_SW_EEEEENS5_IJNS4_10UnderscoreESZ_SZ_EEEEENS4_13SM90_TMA_LOADENS4_14ComposedLayoutINS4_7SwizzleILi1ELi4ELi3EEENS4_18smem_ptr_flag_bitsILi8EEENSV_INS5_IJNSA_ILi8EEESF_EEENS5_IJSF_SB_EEEEEEEvNS4_8identityES12_S1C_vS1D_EENS_8epilogue10collective18CollectiveEpilogueINS1F_23Sm100TmaWarpSpecializedILi2ELi2ELi64ELb0ELb0EEEJSG_NS5_IJNSV_ISE_SB_EENSV_INSA_ILi64EEESB_EEEEESH_SI_SH_SI_NS1F_6fusion15FusionCallbacksIS1J_NS1O_17LinearCombinationISH_fSH_fLNS_15FloatRoundStyleE2EEESG_S1N_JEEENS4_5SM1004TMEM4LOAD26SM100_TMEM_LOAD_32dp32b64xES12_NS13_INS14_ILi2ELi4ELi3EEES17_NSV_INS5_IJS18_S1L_EEENS5_IJS1L_SB_EEEEEEENS4_39AutoVectorizingCopyWithAssumedAlignmentILi128EEENS4_14SM90_TMA_STOREES22_S24_S24_EEEvvEEEEvNT_6ParamsE,@function
        .size           _ZN7cutlass13device_kernelINS_4gemm6kernel13GemmUniversalIN4cute5tupleIJiiiiEEENS1_10collective13CollectiveMmaINS1_35MainloopSm100TmaUmmaWarpSpecializedILi2ELi2ELi4ENS5_IJNS4_1CILi1EEESB_SB_EEEEENS5_IJNSA_ILi128EEESE_NSA_ILi32EEEEEENS_12float_e5m2_tENS5_IJlSB_lEEESH_SI_NS4_8TiledMMAINS4_8MMA_AtomIJNS4_10MMA_TraitsINS4_19SM100_MMA_F8F6F4_SSEJSH_SH_fSE_SE_NS4_17integral_constantINS4_4UMMA5MajorELSP_0EEESQ_NSN_INSO_7ScaleInELSR_0EEESS_EEEEEENS4_6LayoutISC_NS5_IJNSA_ILi0EEESW_SW_EEEEENS5_IJNS4_10UnderscoreESZ_SZ_EEEEENS4_13SM90_TMA_LOADENS4_14ComposedLayoutINS4_7SwizzleILi1ELi4ELi3EEENS4_18smem_ptr_flag_bitsILi8EEENSV_INS5_IJNSA_ILi8EEESF_EEENS5_IJSF_SB_EEEEEEEvNS4_8identityES12_S1C_vS1D_EENS_8epilogue10collective18CollectiveEpilogueINS1F_23Sm100TmaWarpSpecializedILi2ELi2ELi64ELb0ELb0EEEJSG_NS5_IJNSV_ISE_SB_EENSV_INSA_ILi64EEESB_EEEEESH_SI_SH_SI_NS1F_6fusion15FusionCallbacksIS1J_NS1O_17LinearCombinationISH_fSH_fLNS_15FloatRoundStyleE2EEESG_S1N_JEEENS4_5SM1004TMEM4LOAD26SM100_TMEM_LOAD_32dp32b64xES12_NS13_INS14_ILi2ELi4ELi3EEES17_NSV_INS5_IJS18_S1L_EEENS5_IJS1L_SB_EEEEEEENS4_39AutoVectorizingCopyWithAssumedAlignmentILi128EEENS4_14SM90_TMA_STOREES22_S24_S24_EEEvvEEEEvNT_6ParamsE,(.L_x_137 - _ZN7cutlass13device_kernelINS_4gemm6kernel13GemmUniversalIN4cute5tupleIJiiiiEEENS1_10collective13CollectiveMmaINS1_35MainloopSm100TmaUmmaWarpSpecializedILi2ELi2ELi4ENS5_IJNS4_1CILi1EEESB_SB_EEEEENS5_IJNSA_ILi128EEESE_NSA_ILi32EEEEEENS_12float_e5m2_tENS5_IJlSB_lEEESH_SI_NS4_8TiledMMAINS4_8MMA_AtomIJNS4_10MMA_TraitsINS4_19SM100_MMA_F8F6F4_SSEJSH_SH_fSE_SE_NS4_17integral_constantINS4_4UMMA5MajorELSP_0EEESQ_NSN_INSO_7ScaleInELSR_0EEESS_EEEEEENS4_6LayoutISC_NS5_IJNSA_ILi0EEESW_SW_EEEEENS5_IJNS4_10UnderscoreESZ_SZ_EEEEENS4_13SM90_TMA_LOADENS4_14ComposedLayoutINS4_7SwizzleILi1ELi4ELi3EEENS4_18smem_ptr_flag_bitsILi8EEENSV_INS5_IJNSA_ILi8EEESF_EEENS5_IJSF_SB_EEEEEEEvNS4_8identityES12_S1C_vS1D_EENS_8epilogue10collective18CollectiveEpilogueINS1F_23Sm100TmaWarpSpecializedILi2ELi2ELi64ELb0ELb0EEEJSG_NS5_IJNSV_ISE_SB_EENSV_INSA_ILi64EEESB_EEEEESH_SI_SH_SI_NS1F_6fusion15FusionCallbacksIS1J_NS1O_17LinearCombinationISH_fSH_fLNS_15FloatRoundStyleE2EEESG_S1N_JEEENS4_5SM1004TMEM4LOAD26SM100_TMEM_LOAD_32dp32b64xES12_NS13_INS14_ILi2ELi4ELi3EEES17_NSV_INS5_IJS18_S1L_EEENS5_IJS1L_SB_EEEEEEENS4_39AutoVectorizingCopyWithAssumedAlignmentILi128EEENS4_14SM90_TMA_STOREES22_S24_S24_EEEvvEEEEvNT_6ParamsE)
        .other          _ZN7cutlass13device_kernelINS_4gemm6kernel13GemmUniversalIN4cute5tupleIJiiiiEEENS1_10collective13CollectiveMmaINS1_35MainloopSm100TmaUmmaWarpSpecializedILi2ELi2ELi4ENS5_IJNS4_1CILi1EEESB_SB_EEEEENS5_IJNSA_ILi128EEESE_NSA_ILi32EEEEEENS_12float_e5m2_tENS5_IJlSB_lEEESH_SI_NS4_8TiledMMAINS4_8MMA_AtomIJNS4_10MMA_TraitsINS4_19SM100_MMA_F8F6F4_SSEJSH_SH_fSE_SE_NS4_17integral_constantINS4_4UMMA5MajorELSP_0EEESQ_NSN_INSO_7ScaleInELSR_0EEESS_EEEEEENS4_6LayoutISC_NS5_IJNSA_ILi0EEESW_SW_EEEEENS5_IJNS4_10UnderscoreESZ_SZ_EEEEENS4_13SM90_TMA_LOADENS4_14ComposedLayoutINS4_7SwizzleILi1ELi4ELi3EEENS4_18smem_ptr_flag_bitsILi8EEENSV_INS5_IJNSA_ILi8EEESF_EEENS5_IJSF_SB_EEEEEEEvNS4_8identityES12_S1C_vS1D_EENS_8epilogue10collective18CollectiveEpilogueINS1F_23Sm100TmaWarpSpecializedILi2ELi2ELi64ELb0ELb0EEEJSG_NS5_IJNSV_ISE_SB_EENSV_INSA_ILi64EEESB_EEEEESH_SI_SH_SI_NS1F_6fusion15FusionCallbacksIS1J_NS1O_17LinearCombinationISH_fSH_fLNS_15FloatRoundStyleE2EEESG_S1N_JEEENS4_5SM1004TMEM4LOAD26SM100_TMEM_LOAD_32dp32b64xES12_NS13_INS14_ILi2ELi4ELi3EEES17_NSV_INS5_IJS18_S1L_EEENS5_IJS1L_SB_EEEEEEENS4_39AutoVectorizingCopyWithAssumedAlignmentILi128EEENS4_14SM90_TMA_STOREES22_S24_S24_EEEvvEEEEvNT_6ParamsE,@"STO_CUDA_ENTRY STV_DEFAULT"
_ZN7cutlass13device_kernelINS_4gemm6kernel13GemmUniversalIN4cute5tupleIJiiiiEEENS1_10collective13CollectiveMmaINS1_35MainloopSm100TmaUmmaWarpSpecializedILi2ELi2ELi4ENS5_IJNS4_1CILi1EEESB_SB_EEEEENS5_IJNSA_ILi128EEESE_NSA_ILi32EEEEEENS_12float_e5m2_tENS5_IJlSB_lEEESH_SI_NS4_8TiledMMAINS4_8MMA_AtomIJNS4_10MMA_TraitsINS4_19SM100_MMA_F8F6F4_SSEJSH_SH_fSE_SE_NS4_17integral_constantINS4_4UMMA5MajorELSP_0EEESQ_NSN_INSO_7ScaleInELSR_0EEESS_EEEEEENS4_6LayoutISC_NS5_IJNSA_ILi0EEESW_SW_EEEEENS5_IJNS4_10UnderscoreESZ_SZ_EEEEENS4_13SM90_TMA_LOADENS4_14ComposedLayoutINS4_7SwizzleILi1ELi4ELi3EEENS4_18smem_ptr_flag_bitsILi8EEENSV_INS5_IJNSA_ILi8EEESF_EEENS5_IJSF_SB_EEEEEEEvNS4_8identityES12_S1C_vS1D_EENS_8epilogue10collective18CollectiveEpilogueINS1F_23Sm100TmaWarpSpecializedILi2ELi2ELi64ELb0ELb0EEEJSG_NS5_IJNSV_ISE_SB_EENSV_INSA_ILi64EEESB_EEEEESH_SI_SH_SI_NS1F_6fusion15FusionCallbacksIS1J_NS1O_17LinearCombinationISH_fSH_fLNS_15FloatRoundStyleE2EEESG_S1N_JEEENS4_5SM1004TMEM4LOAD26SM100_TMEM_LOAD_32dp32b64xES12_NS13_INS14_ILi2ELi4ELi3EEES17_NSV_INS5_IJS18_S1L_EEENS5_IJS1L_SB_EEEEEEENS4_39AutoVectorizingCopyWithAssumedAlignmentILi128EEENS4_14SM90_TMA_STOREES22_S24_S24_EEEvvEEEEvNT_6ParamsE:
[----:B------:R-:W1:Y:S01]  /*0000*/  LDC R1, c[0x0][0x37c] ;  /* 0x0000df00ff017b82 */ /* 0x000e620000000800 */
[----:B------:R-:W2:Y:S01]  /*0010*/  S2R R189, SR_TID.X ;  /* 0x0000000000bd7919 */ /* 0x000ea20000002100 */
[----:B------:R-:W3:Y:S01]  /*0020*/  LDCU.64 UR4, c[0x0][0x890] ;  /* 0x00011200ff0477ac */ /* 0x000ee20008000a00 */
[----:B------:R-:W-:Y:S02]  /*0030*/  PRMT R171, RZ, 0x7610, R171 ;  /* 0x00007610ffab7816 */ /* 0x000fe400000000ab */
[----:B------:R-:W-:Y:S01]  /*0040*/  ELECT P5, URZ, PT ;  /* 0x0000000000ff782f */ /* 0x000fe200038a0000 */
[----:B------:R-:W4:Y:S01]  /*0050*/  LDCU.64 UR46, c[0x0][0x358] ;  /* 0x00006b00ff2e77ac */ /* 0x000f220008000a00 */
[----:B---3--:R-:W-:-:S04]  /*0060*/  UISETP.NE.U32.AND UP0, UPT, UR4, URZ, UPT ;  /* 0x000000ff0400728c */ /* 0x008fc8000bf05070 */
[----:B------:R-:W-:Y:S01]  /*0070*/  UISETP.NE.AND.EX UP0, UPT, UR5, URZ, UPT, UP0 ;  /* 0x000000ff0500728c */ /* 0x000fe2000bf05300 */
[----:B--2---:R-:W-:-:S05]  /*0080*/  SHF.R.U32.HI R173, RZ, 0x5, R189 ;  /* 0x00000005ffad7819 */ /* 0x004fca00000116bd */
[----:B------:R-:W2:Y:S02]  /*0090*/  SHFL.IDX PT, R0, R173, RZ, 0x1f ;  /* 0x00001fffad007589 */ /* 0x000ea400000e0000 */
[----:B--2---:R-:W-:Y:S01]  /*00a0*/  R2UR UR8, R0 ;  /* 0x00000000000872ca */ /* 0x004fe200000e0000 */
[----:B-1--4-:R-:W-:-:S14]  /*00b0*/  BRA.U UP0, `(.L_x_0) ;  /* 0x00000001002c7547 */ /* 0x012fdc000b800000 */
[----:B------:R-:W1:Y:S02]  /*00c0*/  LDCU.64 UR6, c[0x0][0x888] ;  /* 0x00011100ff0677ac */ /* 0x000e640008000a00 */
[----:B-1----:R-:W-:-:S04]  /*00d0*/  UISETP.NE.U32.AND UP0, UPT, UR6, URZ, UPT ;  /* 0x000000ff0600728c */ /* 0x002fc8000bf05070 */
[----:B------:R-:W-:-:S09]  /*00e0*/  UISETP.NE.AND.EX UP0, UPT, UR7, URZ, UPT, UP0 ;  /* 0x000000ff0700728c */ /* 0x000fd2000bf05300 */
[----:B------:R-:W-:Y:S05]  /*00f0*/  BRA.U !UP0, `(.L_x_1) ;  /* 0x0000000108107547 */ /* 0x000fea000b800000 */
[----:B------:R-:W1:Y:S02]  /*0100*/  LDC.64 R2, c[0x0][0x888] ;  /* 0x00022200ff027b82 */ /* 0x000e640000000a00 */
[----:B-1----:R1:W5:Y:S01]  /*0110*/  LDG.E R81, desc[UR46][R2.64] ;  /* 0x0000002e02517981 */ /* 0x002362000c1e1900 */
[----:B------:R-:W-:Y:S01]  /*0120*/  HFMA2 R171, -RZ, RZ, 0, 5.9604644775390625e-08 ;  /* 0x00000001ffab7431 */ /* 0x000fe200000001ff */
[----:B------:R-:W-:Y:S05]  /*0130*/  BRA `(.L_x_0) ;  /* 0x00000000000c7947 */ /* 0x000fea0003800000 */
.L_x_1:
[----:B------:R-:W1:Y:S01]  /*0140*/  LDCU UR6, c[0x0][0x880] ;  /* 0x00011000ff0677ac */ /* 0x000e620008000800 */
[----:B------:R-:W-:Y:S01]  /*0150*/  HFMA2 R171, -RZ, RZ, 0, 5.9604644775390625e-08 ;  /* 0x00000001ffab7431 */ /* 0x000fe200000001ff */
[----:B-1----:R-:W-:-:S07]  /*0160*/  MOV R81, UR6 ;  /* 0x0000000600517c02 */ /* 0x002fce0008000f00 */
.L_x_0:
[----:B------:R-:W2:Y:S02]  /*0170*/  LDCU.64 UR6, c[0x0][0x8b0] ;  /* 0x00011600ff0677ac */ /* 0x000ea40008000a00 */
[----:B--2---:R-:W-:-:S04]  /*0180*/  UISETP.NE.U32.AND UP0, UPT, UR6, URZ, UPT ;  /* 0x000000ff0600728c */ /* 0x004fc8000bf05070 */
[----:B------:R-:W-:-:S09]  /*0190*/  UISETP.NE.AND.EX UP0, UPT, UR7, URZ, UPT, UP0 ;  /* 0x000000ff0700728c */ /* 0x000fd2000bf05300 */
[----:B------:R-:W-:Y:S05]  /*01a0*/  BRA.U UP0, `(.L_x_2) ;  /* 0x0000000100247547 */ /* 0x000fea000b800000 */
[----:B------:R-:W2:Y:S02]  /*01b0*/  LDCU.64 UR6, c[0x0][0x8a8] ;  /* 0x00011500ff0677ac */ /* 0x000ea40008000a00 */
[----:B--2---:R-:W-:-:S04]  /*01c0*/  UISETP.NE.U32.AND UP0, UPT, UR6, URZ, UPT ;  /* 0x000000ff0600728c */ /* 0x004fc8000bf05070 */
[----:B------:R-:W-:-:S09]  /*01d0*/  UISETP.NE.AND.EX UP0, UPT, UR7, URZ, UPT, UP0 ;  /* 0x000000ff0700728c */ /* 0x000fd2000bf05300 */
[----:B------:R-:W-:Y:S05]  /*01e0*/  BRA.U !UP0, `(.L_x_3) ;  /* 0x00000001080c7547 */ /* 0x000fea000b800000 */
[----:B------:R-:W2:Y:S02]  /*01f0*/  LDC.64 R78, c[0x0][0x8a8] ;  /* 0x00022a00ff4e7b82 */ /* 0x000ea40000000a00 */
[----:B--2---:R2:W5:Y:S01]  /*0200*/  LDG.E R78, desc[UR46][R78.64] ;  /* 0x0000002e4e4e7981 */ /* 0x004562000c1e1900 */
[----:B------:R-:W-:Y:S05]  /*0210*/  BRA `(.L_x_2) ;  /* 0x0000000000087947 */ /* 0x000fea0003800000 */
.L_x_3:
[----:B------:R-:W2:Y:S02]  /*0220*/  LDCU UR6, c[0x0][0x8a0] ;  /* 0x00011400ff0677ac */ /* 0x000ea40008000800 */
[----:B--2---:R-:W-:Y:S02]  /*0230*/  MOV R78, UR6 ;  /* 0x00000006004e7c02 */ /* 0x004fe40008000f00 */
.L_x_2:
[----:B------:R-:W-:Y:S01]  /*0240*/  IMAD.U32 R0, RZ, RZ, UR8 ;  /* 0x00000008ff007e24 */ /* 0x000fe2000f8e00ff */
[----:B------:R-:W-:Y:S04]  /*0250*/  BSSY.RECONVERGENT B0, `(.L_x_4) ;  /* 0x000000c000007945 */ /* 0x000fe80003800200 */
[C---:B------:R-:W-:Y:S02]  /*0260*/  ISETP.NE.OR P1, PT, R0.reuse, 0x1, !P5 ;  /* 0x000000010000780c */ /* 0x040fe40006f25670 */
[----:B------:R-:W-:-:S11]  /*0270*/  ISETP.NE.OR P0, PT, R0, 0x3, !P5 ;  /* 0x000000030000780c */ /* 0x000fd60006f05670 */
[----:B------:R-:W-:Y:S05]  /*0280*/  @P1 BRA `(.L_x_5) ;  /* 0x0000000000201947 */ /* 0x000fea0003800000 */
[----:B------:R-:W3:Y:S02]  /*0290*/  LDCU.64 UR6, c[0x0][0x348] ;  /* 0x00006900ff0677ac */ /* 0x000ee40008000a00 */
[----:B---3--:R-:W-:Y:S02]  /*02a0*/  UIADD3 UR10, UP1, UPT, UR6, 0x80, URZ ;  /* 0x00000080060a7890 */ /* 0x008fe4000ff3e0ff */
[----:B------:R-:W-:Y:S02]  /*02b0*/  UIADD3 UR6, UP0, UPT, UR6, 0x180, URZ ;  /* 0x0000018006067890 */ /* 0x000fe4000ff1e0ff */
[----:B------:R-:W-:Y:S02]  /*02c0*/  UIADD3.X UR11, UPT, UPT, URZ, UR7, URZ, UP1, !UPT ;  /* 0x00000007ff0b7290 */ /* 0x000fe40008ffe4ff */
[----:B------:R-:W-:-:S07]  /*02d0*/  UIADD3.X UR7, UPT, UPT, URZ, UR7, URZ, UP0, !UPT ;  /* 0x00000007ff077290 */ /* 0x000fce00087fe4ff */
[----:B------:R3:W-:Y:S02]  /*02e0*/  UTMACCTL.PF [UR10] ;  /* 0x000000000a0079b9 */ /* 0x0007e40008040000 */
[----:B------:R3:W-:Y:S02]  /*02f0*/  UTMACCTL.PF [UR6] ;  /* 0x00000000060079b9 */ /* 0x0007e40008040000 */
[----:B---3--:R-:W-:Y:S01]  /*0300*/  NOP ;  /* 0x0000000000007918 */ /* 0x008fe20000000000 */
.L_x_5:
[----:B------:R-:W-:Y:S05]  /*0310*/  BSYNC.RECONVERGENT B0 ;  /* 0x0000000000007941 */ /* 0x000fea0003800200 */
.L_x_4:
[----:B------:R-:W-:Y:S04]  /*0320*/  BSSY.RECONVERGENT B0, `(.L_x_6) ;  /* 0x000000a000007945 */ /* 0x000fe80003800200 */
        /* <DEDUP_REMOVED lines=9> */
.L_x_7:
[----:B------:R-:W-:Y:S05]  /*03c0*/  BSYNC.RECONVERGENT B0 ;  /* 0x0000000000007941 */ /* 0x000fea0003800200 */
.L_x_6:
[----:B------:R-:W3:Y:S01]  /*03d0*/  LDCU.64 UR6, c[0x0][0x888] ;  /* 0x00011100ff0677ac */ /* 0x000ee20008000a00 */
[----:B------:R-:W-:Y:S02]  /*03e0*/  UISETP.EQ.U32.AND UP1, UPT, UR4, URZ, UPT ;  /* 0x000000ff0400728c */ /* 0x000fe4000bf22070 */
[----:B------:R-:W-:Y:S02]  /*03f0*/  UPLOP3.LUT UP2, UPT, UPT, UPT, UPT, 0x80, 0x8 ;  /* 0x000000000008789c */ /* 0x000fe40003f4f070 */
[----:B---3--:R-:W-:-:S04]  /*0400*/  UISETP.NE.U32.AND UP0, UPT, UR6, URZ, UPT ;  /* 0x000000ff0600728c */ /* 0x008fc8000bf05070 */
[----:B------:R-:W-:-:S04]  /*0410*/  UISETP.NE.AND.EX UP0, UPT, UR7, URZ, UPT, UP0 ;  /* 0x000000ff0700728c */ /* 0x000fc8000bf05300 */
[----:B------:R-:W-:-:S04]  /*0420*/  UISETP.EQ.OR.EX UP3, UPT, UR5, URZ, !UP0, UP1 ;  /* 0x000000ff0500728c */ /* 0x000fc8000c762710 */
[----:B------:R-:W-:-:S05]  /*0430*/  UP2UR UR50, UPR, URZ, 0x8 ;  /* 0x00000008ff327883 */ /* 0x000fca0008000000 */
[----:B------:R-:W-:Y:S07]  /*0440*/  BRA.U !UP3, `(.L_x_8) ;  /* 0x000000010b207547 */ /* 0x000fee000b800000 */
[----:B------:R-:W-:Y:S01]  /*0450*/  UISETP.NE.U32.AND UP2, UPT, UR4, URZ, UPT ;  /* 0x000000ff0400728c */ /* 0x000fe2000bf45070 */
[----:B-----5:R-:W-:Y:S01]  /*0460*/  FSETP.NEU.AND P0, PT, R81, RZ, PT ;  /* 0x000000ff5100720b */ /* 0x020fe20003f0d000 */
[----:B------:R-:W-:Y:S02]  /*0470*/  USEL UR4, URZ, 0xffffffff, UP0 ;  /* 0xffffffffff047887 */ /* 0x000fe40008000000 */
[----:B------:R-:W-:-:S10]  /*0480*/  UISETP.NE.AND.EX UP2, UPT, UR5, URZ, UPT, UP2 ;  /* 0x000000ff0500728c */ /* 0x000fd4000bf45320 */
[----:B------:R-:W-:Y:S01]  /*0490*/  VOTEU.ANY UP1, P0 ;  /* 0x0000000000ff7886 */ /* 0x000fe20000020100 */
[----:B------:R-:W-:-:S04]  /*04a0*/  @!UP2 USEL UR4, URZ, 0xffffffff, UP1 ;  /* 0xffffffffff04a887 */ /* 0x000fc80008800000 */
[----:B------:R-:W-:-:S04]  /*04b0*/  ULOP3.LUT UR4, UR4, 0x1, URZ, 0xc0, !UPT ;  /* 0x0000000104047892 */ /* 0x000fc8000f8ec0ff */
[----:B------:R-:W-:-:S11]  /*04c0*/  UISETP.NE.U32.AND UP2, UPT, UR4, 0x1, UPT ;  /* 0x000000010400788c */ /* 0x000fd6000bf45070 */
.L_x_8:
[----:B-1----:R-:W1:Y:S01]  /*04d0*/  SHFL.IDX PT, R2, R173, RZ, 0x1f ;  /* 0x00001fffad027589 */ /* 0x002e6200000e0000 */
[----:B------:R-:W-:-:S04]  /*04e0*/  UISETP.NE.AND UP1, UPT, UR8, 0x2, UPT ;  /* 0x000000020800788c */ /* 0x000fc8000bf25270 */
[----:B------:R-:W-:Y:S01]  /*04f0*/  USEL UR6, URZ, 0x1, UP1 ;  /* 0x00000001ff067887 */ /* 0x000fe20008800000 */
[----:B-1----:R-:W-:-:S13]  /*0500*/  ISETP.NE.AND P0, PT, R2, RZ, PT ;  /* 0x000000ff0200720c */ /* 0x002fda0003f05270 */
[----:B------:R-:W-:Y:S05]  /*0510*/  @P0 BRA `(.L_x_9) ;  /* 0x0000000000380947 */ /* 0x000fea0003800000 */
[----:B------:R-:W1:Y:S01]  /*0520*/  S2UR UR5, SR_CgaCtaId ;  /* 0x00000000000579c3 */ /* 0x000e620000008800 */
[----:B------:R-:W-:Y:S01]  /*0530*/  UMOV UR7, 0x400 ;  /* 0x0000040000077882 */ /* 0x000fe20000000000 */
[----:B------:R-:W-:Y:S01]  /*0540*/  UMOV UR4, 0x1 ;  /* 0x0000000100047882 */ /* 0x000fe20000000000 */
[----:B------:R-:W-:Y:S01]  /*0550*/  ELECT P0, URZ, PT ;  /* 0x0000000000ff782f */ /* 0x000fe20003800000 */
[----:B------:R-:W-:-:S04]  /*0560*/  UIADD3 UR10, UPT, UPT, -UR4, 0x100000, URZ ;  /* 0x00100000040a7890 */ /* 0x000fc8000fffe1ff */
[----:B------:R-:W-:Y:S02]  /*0570*/  USHF.L.U32 UR11, UR10, 0xb, URZ ;  /* 0x0000000b0a0b7899 */ /* 0x000fe400080006ff */
[----:B------:R-:W-:Y:S02]  /*0580*/  USHF.L.U32 UR10, UR10, 0x1, URZ ;  /* 0x000000010a0a7899 */ /* 0x000fe400080006ff */
[----:B-1----:R-:W-:Y:S01]  /*0590*/  ULEA UR5, UR5, UR7, 0x18 ;  /* 0x0000000705057291 */ /* 0x002fe2000f8ec0ff */
[----:B------:R-:W1:Y:S11]  /*05a0*/  FENCE.VIEW.ASYNC.S ;  /* 0x00000000000073c6 */ /* 0x000e760000000000 */
[----:B-1----:R1:W3:Y:S01]  /*05b0*/  SYNCS.EXCH.64 URZ, [UR5], UR10 ;  /* 0x0000000a05ff75b2 */ /* 0x0022e20008000100 */
[----:B------:R1:W4:Y:S01]  /*05c0*/  SYNCS.EXCH.64 URZ, [UR5+0x10], UR10 ;  /* 0x0000100a05ff75b2 */ /* 0x0003220008000100 */
[----:B------:R1:W1:Y:S01]  /*05d0*/  SYNCS.EXCH.64 URZ, [UR5+0x8], UR10 ;  /* 0x0000080a05ff75b2 */ /* 0x0002620008000100 */
[----:B------:R1:W1:Y:S01]  /*05e0*/  SYNCS.EXCH.64 URZ, [UR5+0x18], UR10 ;  /* 0x0000180a05ff75b2 */ /* 0x0002620008000100 */
[----:B------:R-:W-:Y:S01]  /*05f0*/  NOP ;  /* 0x0000000000007918 */ /* 0x000fe20000000000 */
.L_x_9:
[----:B------:R-:W2:Y:S01]  /*0600*/  SHFL.IDX PT, R2, R173, RZ, 0x1f ;  /* 0x00001fffad027589 */ /* 0x000ea200000e0000 */
[----:B------:R-:W-:Y:S01]  /*0610*/  NOP ;  /* 0x0000000000007918 */ /* 0x000fe20000000000 */
[----:B--2---:R-:W-:-:S13]  /*0620*/  ISETP.NE.AND P0, PT, R2, 0x1, PT ;  /* 0x000000010200780c */ /* 0x004fda0003f05270 */
[----:B------:R-:W-:Y:S05]  /*0630*/  @P0 BRA `(.L_x_10) ;  /* 0x0000000000480947 */ /* 0x000fea0003800000 */
[----:B------:R-:W2:Y:S01]  /*0640*/  S2UR UR7, SR_CgaCtaId ;  /* 0x00000000000779c3 */ /* 0x000ea20000008800 */
[----:B------:R-:W-:Y:S01]  /*0650*/  UMOV UR9, 0x400 ;  /* 0x0000040000097882 */ /* 0x000fe20000000000 */
[----:B-1----:R-:W-:Y:S01]  /*0660*/  UMOV UR5, 0x20 ;  /* 0x0000002000057882 */ /* 0x002fe20000000000 */
[----:B------:R-:W-:Y:S01]  /*0670*/  UMOV UR4, 0x80 ;  /* 0x0000008000047882 */ /* 0x000fe20000000000 */
[----:B------:R-:W-:-:S04]  /*0680*/  UIADD3 UR10, UPT, UPT, -UR5, 0x100000, URZ ;  /* 0x00100000050a7890 */ /* 0x000fc8000fffe1ff */
[----:B------:R-:W-:Y:S02]  /*0690*/  USHF.L.U32 UR11, UR10, 0xb, URZ ;  /* 0x0000000b0a0b7899 */ /* 0x000fe400080006ff */
[----:B------:R-:W-:Y:S02]  /*06a0*/  USHF.L.U32 UR10, UR10, 0x1, URZ ;  /* 0x000000010a0a7899 */ /* 0x000fe400080006ff */
[----:B------:R-:W-:-:S04]  /*06b0*/  UIADD3 UR4, UPT, UPT, -UR4, 0x100000, URZ ;  /* 0x0010000004047890 */ /* 0x000fc8000fffe1ff */
[----:B------:R-:W-:Y:S02]  /*06c0*/  USHF.L.U32 UR5, UR4, 0xb, URZ ;  /* 0x0000000b04057899 */ /* 0x000fe400080006ff */
[----:B------:R-:W-:Y:S01]  /*06d0*/  USHF.L.U32 UR4, UR4, 0x1, URZ ;  /* 0x0000000104047899 */ /* 0x000fe200080006ff */
[----:B------:R-:W-:Y:S01]  /*06e0*/  ELECT P0, URZ, PT ;  /* 0x0000000000ff782f */ /* 0x000fe20003800000 */
[----:B--2---:R-:W-:Y:S01]  /*06f0*/  ULEA UR7, UR7, UR9, 0x18 ;  /* 0x0000000907077291 */ /* 0x004fe2000f8ec0ff */
[----:B------:R-:W1:Y:S11]  /*0700*/  FENCE.VIEW.ASYNC.S ;  /* 0x00000000000073c6 */ /* 0x000e760000000000 */
[----:B-1----:R2:W1:Y:S01]  /*0710*/  SYNCS.EXCH.64 URZ, [UR7+0x20], UR10 ;  /* 0x0000200a07ff75b2 */ /* 0x0024620008000100 */
[----:B------:R2:W1:Y:S01]  /*0720*/  SYNCS.EXCH.64 URZ, [UR7+0x30], UR4 ;  /* 0x0000300407ff75b2 */ /* 0x0004620008000100 */
[----:B------:R2:W1:Y:S01]  /*0730*/  SYNCS.EXCH.64 URZ, [UR7+0x28], UR10 ;  /* 0x0000280a07ff75b2 */ /* 0x0004620008000100 */
[----:B------:R2:W1:Y:S02]  /*0740*/  SYNCS.EXCH.64 URZ, [UR7+0x38], UR4 ;  /* 0x0000380407ff75b2 */ /* 0x0004640008000100 */
[----:B--2---:R-:W-:Y:S01]  /*0750*/  NOP ;  /* 0x0000000000007918 */ /* 0x004fe20000000000 */
.L_x_10:
[----:B------:R-:W2:Y:S01]  /*0760*/  SHFL.IDX PT, R2, R173, RZ, 0x1f ;  /* 0x00001fffad027589 */ /* 0x000ea200000e0000 */
[----:B------:R-:W-:Y:S01]  /*0770*/  NOP ;  /* 0x0000000000007918 */ /* 0x000fe20000000000 */
[----:B--2---:R-:W-:-:S13]  /*0780*/  ISETP.NE.AND P0, PT, R2, 0x3, PT ;  /* 0x000000030200780c */ /* 0x004fda0003f05270 */
[----:B------:R-:W-:Y:S05]  /*0790*/  @P0 BRA `(.L_x_11) ;  /* 0x0000000000300947 */ /* 0x000fea0003800000 */
[----:B-1----:R-:W1:Y:S01]  /*07a0*/  S2UR UR5, SR_CgaCtaId ;  /* 0x00000000000579c3 */ /* 0x002e620000008800 */
        /* <DEDUP_REMOVED lines=8> */
[----:B-1----:R2:W1:Y:S01]  /*0830*/  SYNCS.EXCH.64 URZ, [UR5+0x40], UR10 ;  /* 0x0000400a05ff75b2 */ /* 0x0024620008000100 */
[----:B------:R2:W1:Y:S02]  /*0840*/  SYNCS.EXCH.64 URZ, [UR5+0x48], UR10 ;  /* 0x0000480a05ff75b2 */ /* 0x0004640008000100 */
[----:B--2---:R-:W-:Y:S01]  /*0850*/  NOP ;  /* 0x0000000000007918 */ /* 0x004fe20000000000 */
.L_x_11:
[----:B------:R-:W2:Y:S01]  /*0860*/  SHFL.IDX PT, R2, R173, RZ, 0x1f ;  /* 0x00001fffad027589 */ /* 0x000ea200000e0000 */
[----:B------:R-:W-:Y:S01]  /*0870*/  NOP ;  /* 0x0000000000007918 */ /* 0x000fe20000000000 */
[----:B--2---:R-:W-:-:S13]  /*0880*/  ISETP.NE.AND P0, PT, R2, 0x4, PT ;  /* 0x000000040200780c */ /* 0x004fda0003f05270 */
[----:B------:R-:W-:Y:S05]  /*0890*/  @P0 BRA `(.L_x_12) ;  /* 0x00000000004c0947 */ /* 0x000fea0003800000 */
[----:B-1----:R-:W1:Y:S01]  /*08a0*/  S2UR UR5, SR_CgaCtaId ;  /* 0x00000000000579c3 */ /* 0x002e620000008800 */
[----:B------:R-:W-:Y:S01]  /*08b0*/  UMOV UR9, 0x100 ;  /* 0x0000010000097882 */ /* 0x000fe20000000000 */
[----:B------:R-:W-:Y:S01]  /*08c0*/  UMOV UR7, 0x400 ;  /* 0x0000040000077882 */ /* 0x000fe20000000000 */
[----:B------:R-:W-:Y:S01]  /*08d0*/  USEL UR9, UR9, 0xe0, UP2 ;  /* 0x000000e009097887 */ /* 0x000fe20009000000 */
[----:B------:R-:W-:Y:S01]  /*08e0*/  UMOV UR4, 0x1 ;  /* 0x0000000100047882 */ /* 0x000fe20000000000 */
[----:B------:R-:W-:Y:S01]  /*08f0*/  ELECT P0, URZ, PT ;  /* 0x0000000000ff782f */ /* 0x000fe20003800000 */
[----:B------:R-:W-:-:S04]  /*0900*/  UIADD3 UR10, UPT, UPT, -UR4, 0x100000, URZ ;  /* 0x00100000040a7890 */ /* 0x000fc8000fffe1ff */
[----:B------:R-:W-:Y:S02]  /*0910*/  USHF.L.U32 UR11, UR10, 0xb, URZ ;  /* 0x0000000b0a0b7899 */ /* 0x000fe400080006ff */
[----:B------:R-:W-:Y:S02]  /*0920*/  USHF.L.U32 UR10, UR10, 0x1, URZ ;  /* 0x000000010a0a7899 */ /* 0x000fe400080006ff */
[----:B------:R-:W-:-:S04]  /*0930*/  UIADD3 UR12, UPT, UPT, -UR9, 0x100000, URZ ;  /* 0x00100000090c7890 */ /* 0x000fc8000fffe1ff */
[----:B------:R-:W-:Y:S02]  /*0940*/  USHF.L.U32 UR13, UR12, 0xb, URZ ;  /* 0x0000000b0c0d7899 */ /* 0x000fe400080006ff */
[----:B------:R-:W-:Y:S02]  /*0950*/  USHF.L.U32 UR12, UR12, 0x1, URZ ;  /* 0x000000010c0c7899 */ /* 0x000fe400080006ff */
[----:B-1----:R-:W-:Y:S01]  /*0960*/  ULEA UR5, UR5, UR7, 0x18 ;  /* 0x0000000705057291 */ /* 0x002fe2000f8ec0ff */
[----:B------:R-:W1:Y:S11]  /*0970*/  FENCE.VIEW.ASYNC.S ;  /* 0x00000000000073c6 */ /* 0x000e760000000000 */
[----:B-1----:R2:W1:Y:S01]  /*0980*/  SYNCS.EXCH.64 URZ, [UR5+0x50], UR10 ;  /* 0x0000500a05ff75b2 */ /* 0x0024620008000100 */
[----:B------:R2:W1:Y:S01]  /*0990*/  SYNCS.EXCH.64 URZ, [UR5+0x60], UR12 ;  /* 0x0000600c05ff75b2 */ /* 0x0004620008000100 */
[----:B------:R2:W1:Y:S01]  /*09a0*/  SYNCS.EXCH.64 URZ, [UR5+0x58], UR10 ;  /* 0x0000580a05ff75b2 */ /* 0x0004620008000100 */
[----:B------:R2:W1:Y:S02]  /*09b0*/  SYNCS.EXCH.64 URZ, [UR5+0x68], UR12 ;  /* 0x0000680c05ff75b2 */ /* 0x0004640008000100 */
[----:B--2---:R-:W-:Y:S01]  /*09c0*/  NOP ;  /* 0x0000000000007918 */ /* 0x004fe20000000000 */
.L_x_12:
        /* <DEDUP_REMOVED lines=20> */
[----:B------:R2:W1:Y:S01]  /*0b10*/  SYNCS.EXCH.64 URZ, [UR7+0x98], UR4 ;  /* 0x0000980407ff75b2 */ /* 0x0004620008000100 */
[----:B------:R2:W1:Y:S01]  /*0b20*/  SYNCS.EXCH.64 URZ, [UR7+0x80], UR10 ;  /* 0x0000800a07ff75b2 */ /* 0x0004620008000100 */
[----:B------:R2:W1:Y:S01]  /*0b30*/  SYNCS.EXCH.64 URZ, [UR7+0xa0], UR4 ;  /* 0x0000a00407ff75b2 */ /* 0x0004620008000100 */
[----:B------:R2:W1:Y:S01]  /*0b40*/  SYNCS.EXCH.64 URZ, [UR7+0x88], UR10 ;  /* 0x0000880a07ff75b2 */ /* 0x0004620008000100 */
[----:B------:R2:W1:Y:S02]  /*0b50*/  SYNCS.EXCH.64 URZ, [UR7+0xa8], UR4 ;  /* 0x0000a80407ff75b2 */ /* 0x0004640008000100 */
[----:B--2---:R-:W-:Y:S01]  /*0b60*/  NOP ;  /* 0x0000000000007918 */ /* 0x004fe20000000000 */
.L_x_13:
        /* <DEDUP_REMOVED lines=18> */
.L_x_14:
[----:B-1----:R-:W1:Y:S01]  /*0c90*/  S2UR UR5, SR_CTAID.X ;  /* 0x00000000000579c3 */ /* 0x002e620000002500 */
[----:B------:R-:W-:-:S05]  /*0ca0*/  CS2R.32 R170, SR_CgaSize ;  /* 0x0000000000aa7805 */ /* 0x000fca0000008a00 */
[----:B------:R-:W-:-:S05]  /*0cb0*/  IMAD R170, R170, -0xa0, RZ ;  /* 0xffffff60aaaa7824 */ /* 0x000fca00078e02ff */
[----:B------:R-:W-:-:S14]  /*0cc0*/  R2UR UR9, R170 ;  /* 0x00000000aa0972ca */ /* 0x000fdc00000e0000 */
[----:B------:R-:W2:Y:S01]  /*0cd0*/  LDCU UR9, c[0x0][UR9+0x2b0] ;  /* 0x00005600090977ac */ /* 0x000ea20008000800 */
[----:B------:R-:W-:Y:S01]  /*0ce0*/  NOP ;  /* 0x0000000000007918 */ /* 0x000fe20000000000 */
[----:B------:R-:W-:-:S05]  /*0cf0*/  CS2R.32 R170, SR_CgaSize ;  /* 0x0000000000aa7805 */ /* 0x000fca0000008a00 */
[----:B------:R-:W-:-:S05]  /*0d00*/  IMAD R170, R170, -0xa0, RZ ;  /* 0xffffff60aaaa7824 */ /* 0x000fca00078e02ff */
[----:B------:R-:W-:-:S14]  /*0d10*/  R2UR UR7, R170 ;  /* 0x00000000aa0772ca */ /* 0x000fdc00000e0000 */
[----:B------:R-:W3:Y:S01]  /*0d20*/  LDCU UR7, c[0x0][UR7+0x2b4] ;  /* 0x00005680070777ac */ /* 0x000ee20008000800 */
[----:B------:R-:W4:Y:S08]  /*0d30*/  S2UR UR4, SR_CTAID.Y ;  /* 0x00000000000479c3 */ /* 0x000f300000002600 */
[----:B------:R-:W3:Y:S01]  /*0d40*/  LDC R9, c[0x0][0xb24] ;  /* 0x0002c900ff097b82 */ /* 0x000ee20000000800 */
[----:B-1----:R-:W-:-:S02]  /*0d50*/  I2FP.F32.U32 R5, UR5 ;  /* 0x0000000500057c45 */ /* 0x002fc40008201000 */
[----:B------:R-:W-:-:S05]  /*0d60*/  CS2R.32 R3, SR_CgaSize ;  /* 0x0000000000037805 */ /* 0x000fca0000008a00 */
[----:B------:R-:W-:-:S06]  /*0d70*/  IMAD R3, R3, -0xa0, RZ ;  /* 0xffffff6003037824 */ /* 0x000fcc00078e02ff */
[----:B------:R-:W1:Y:S01]  /*0d80*/  LDC R3, c[0x0][R3+0x2a0] ;  /* 0x0000a80003037b82 */ /* 0x000e620000000800 */
[----:B------:R-:W-:Y:S01]  /*0d90*/  MOV R21, UR5 ;  /* 0x0000000500157c02 */ /* 0x000fe20008000f00 */
[----:B--2---:R-:W-:Y:S01]  /*0da0*/  FMUL R5, R5, UR9 ;  /* 0x0000000905057c20 */ /* 0x004fe20008400000 */
[----:B----4-:R-:W-:Y:S02]  /*0db0*/  I2FP.F32.U32 R4, UR4 ;  /* 0x0000000400047c45 */ /* 0x010fe40008201000 */
[----:B------:R-:W-:-:S05]  /*0dc0*/  CS2R.32 R2, SR_CgaSize ;  /* 0x0000000000027805 */ /* 0x000fca0000008a00 */
[----:B------:R-:W-:-:S06]  /*0dd0*/  IMAD R2, R2, -0xa0, RZ ;  /* 0xffffff6002027824 */ /* 0x000fcc00078e02ff */
[----:B------:R-:W2:Y:S01]  /*0de0*/  LDC R2, c[0x0][R2+0x2a4] ;  /* 0x0000a90002027b82 */ /* 0x000ea20000000800 */
[----:B------:R-:W4:Y:S01]  /*0df0*/  F2I.U32.TRUNC.NTZ R170, R5 ;  /* 0x0000000500aa7305 */ /* 0x000f22000020f000 */
[----:B------:R-:W-:Y:S01]  /*0e00*/  MOV R20, UR4 ;  /* 0x0000000400147c02 */ /* 0x000fe20008000f00 */
[----:B---3--:R-:W-:-:S05]  /*0e10*/  FMUL R4, R4, UR7 ;  /* 0x0000000704047c20 */ /* 0x008fca0008400000 */
[----:B------:R-:W-:Y:S01]  /*0e20*/  BAR.SYNC.DEFER_BLOCKING 0x0 ;  /* 0x0000000000007b1d */ /* 0x000fe20000010000 */
[----:B------:R-:W-:-:S05]  /*0e30*/  ISETP.GE.AND P0, PT, R9, 0x1, PT ;  /* 0x000000010900780c */ /* 0x000fca0003f06270 */
[----:B------:R-:W3:Y:S02]  /*0e40*/  F2I.U32.TRUNC.NTZ R147, R4 ;  /* 0x0000000400937305 */ /* 0x000ee4000020f000 */
[----:B------:R-:W2:Y:S01]  /*0e50*/  S2UR UR36, SR_CTAID.Z ;  /* 0x00000000002479c3 */ /* 0x000ea20000002700 */
[----:B----4-:R-:W-:-:S05]  /*0e60*/  IADD3 R170, PT, PT, -R170, RZ, RZ ;  /* 0x000000ffaaaa7210 */ /* 0x010fca0007ffe1ff */
[----:B-1----:R-:W-:Y:S01]  /*0e70*/  IMAD R170, R3, R170, UR5 ;  /* 0x0000000503aa7e24 */ /* 0x002fe2000f8e02aa */
[----:B---3--:R-:W-:-:S05]  /*0e80*/  IADD3 R147, PT, PT, -R147, RZ, RZ ;  /* 0x000000ff93937210 */ /* 0x008fca0007ffe1ff */
[----:B--2---:R-:W-:Y:S01]  /*0e90*/  IMAD R147, R2, R147, UR4 ;  /* 0x0000000402937e24 */ /* 0x004fe2000f8e0293 */
[----:B------:R-:W-:Y:S06]  /*0ea0*/  @!P0 BRA `(.L_x_15) ;  /* 0x0000000000b88947 */ /* 0x000fec0003800000 */
[----:B------:R-:W1:Y:S01]  /*0eb0*/  LDC.64 R4, c[0x0][0xb18] ;  /* 0x0002c600ff047b82 */ /* 0x000e620000000a00 */
[----:B------:R-:W-:-:S07]  /*0ec0*/  ISETP.NE.AND P0, PT, R9, 0x1, PT ;  /* 0x000000010900780c */ /* 0x000fce0003f05270 */
[----:B------:R-:W2:Y:S08]  /*0ed0*/  LDC R10, c[0x0][0xb0c] ;  /* 0x0002c300ff0a7b82 */ /* 0x000eb00000000800 */
[----:B------:R-:W3:Y:S08]  /*0ee0*/  LDC R11, c[0x0][0x370] ;  /* 0x0000dc00ff0b7b82 */ /* 0x000ef00000000800 */
[----:B------:R-:W4:Y:S01]  /*0ef0*/  LDC R12, c[0x0][0x374] ;  /* 0x0000dd00ff0c7b82 */ /* 0x000f220000000800 */
[----:B-1----:R-:W-:-:S07]  /*0f00*/  ISETP.NE.AND P1, PT, R4, 0x1, PT ;  /* 0x000000010400780c */ /* 0x002fce0003f25270 */
[----:B------:R-:W3:Y:S01]  /*0f10*/  LDC.64 R6, c[0x0][0xb10] ;  /* 0x0002c400ff067b82 */ /* 0x000ee20000000a00 */
[----:B--2---:R-:W-:-:S07]  /*0f20*/  ISETP.NE.AND P2, PT, R10, 0x1, PT ;  /* 0x000000010a00780c */ /* 0x004fce0003f45270 */
[----:B------:R-:W1:Y:S08]  /*0f30*/  LDC R8, c[0x0][0xb20] ;  /* 0x0002c800ff087b82 */ /* 0x000e700000000800 */
[----:B------:R-:W2:Y:S01]  /*0f40*/  LDC.64 R2, c[0x0][0xb28] ;  /* 0x0002ca00ff027b82 */ /* 0x000ea20000000a00 */
[----:B----4-:R-:W-:-:S04]  /*0f50*/  IMAD.HI.U32 R13, R12, R5, RZ ;  /* 0x000000050c0d7227 */ /* 0x010fc800078e00ff */
[----:B------:R-:W-:-:S04]  /*0f60*/  IMAD.HI.U32 R5, R20, R5, RZ ;  /* 0x0000000514057227 */ /* 0x000fc800078e00ff */
[----:B---3--:R-:W-:-:S04]  /*0f70*/  IMAD.HI.U32 R14, R11, R6, RZ ;  /* 0x000000060b0e7227 */ /* 0x008fc800078e00ff */
[C---:B------:R-:W-:Y:S01]  /*0f80*/  IMAD.HI.U32 R16, R21.reuse, R6, RZ ;  /* 0x0000000615107227 */ /* 0x040fe200078e00ff */
[-C--:B------:R-:W-:Y:S02]  /*0f90*/  @P2 SHF.R.U32.HI R11, RZ, R7.reuse, R14 ;  /* 0x00000007ff0b2219 */ /* 0x080fe4000001160e */
[-C--:B-1----:R-:W-:Y:S02]  /*0fa0*/  @P1 SHF.R.U32.HI R12, RZ, R8.reuse, R13 ;  /* 0x00000008ff0c1219 */ /* 0x082fe4000001160d */
[----:B------:R-:W-:Y:S02]  /*0fb0*/  SHF.R.U32.HI R5, RZ, R8, R5 ;  /* 0x00000008ff057219 */ /* 0x000fe40000011605 */
[----:B------:R-:W-:Y:S02]  /*0fc0*/  SHF.R.U32.HI R16, RZ, R7, R16 ;  /* 0x00000007ff107219 */ /* 0x000fe40000011610 */
[----:B------:R-:W-:Y:S01]  /*0fd0*/  SEL R5, R20, R5, !P1 ;  /* 0x0000000514057207 */ /* 0x000fe20004800000 */
[----:B--2---:R-:W-:Y:S01]  /*0fe0*/  IMAD.HI.U32 R14, R12, R2, RZ ;  /* 0x000000020c0e7227 */ /* 0x004fe200078e00ff */
[----:B------:R-:W-:-:S02]  /*0ff0*/  SEL R7, R21, R16, !P2 ;  /* 0x0000001015077207 */ /* 0x000fc40005000000 */
[----:B------:R-:W-:Y:S01]  /*1000*/  IADD3 R13, PT, PT, -R5, RZ, RZ ;  /* 0x000000ff050d7210 */ /* 0x000fe20007ffe1ff */
[----:B------:R-:W-:Y:S01]  /*1010*/  IMAD.HI.U32 R6, R11, R2, RZ ;  /* 0x000000020b067227 */ /* 0x000fe200078e00ff */
[----:B------:R-:W-:-:S03]  /*1020*/  @P0 SHF.R.U32.HI R12, RZ, R3, R14 ;  /* 0x00000003ff0c0219 */ /* 0x000fc6000001160e */
[----:B------:R-:W-:Y:S01]  /*1030*/  IMAD R13, R4, R13, R20 ;  /* 0x0000000d040d7224 */ /* 0x000fe200078e0214 */
[----:B------:R-:W-:Y:S01]  /*1040*/  @P0 SHF.R.U32.HI R11, RZ, R3, R6 ;  /* 0x00000003ff0b0219 */ /* 0x000fe20000011606 */
[----:B------:R-:W-:-:S04]  /*1050*/  IMAD R12, R12, R9, RZ ;  /* 0x000000090c0c7224 */ /* 0x000fc800078e02ff */
[----:B------:R-:W-:Y:S01]  /*1060*/  IMAD R6, R11, R9, RZ ;  /* 0x000000090b067224 */ /* 0x000fe200078e02ff */
[----:B------:R-:W-:-:S04]  /*1070*/  ISETP.GE.AND P1, PT, R5, R12, PT ;  /* 0x0000000c0500720c */ /* 0x000fc80003f26270 */
[----:B------:R-:W-:Y:S01]  /*1080*/  ISETP.GE.OR P1, PT, R7, R6, P1 ;  /* 0x000000060700720c */ /* 0x000fe20000f26670 */
[----:B------:R-:W-:-:S05]  /*1090*/  IMAD.HI.U32 R6, R5, R2, RZ ;  /* 0x0000000205067227 */ /* 0x000fca00078e00ff */
[----:B------:R-:W-:-:S04]  /*10a0*/  SHF.R.U32.HI R6, RZ, R3, R6 ;  /* 0x00000003ff067219 */ /* 0x000fc80000011606 */
[----:B------:R-:W-:-:S03]  /*10b0*/  SEL R6, R5, R6, !P0 ;  /* 0x0000000605067207 */ /* 0x000fc60004000000 */
[----:B------:R-:W-:Y:S01]  /*10c0*/  @!P1 IMAD.HI.U32 R8, R7, R2, RZ ;  /* 0x0000000207089227 */ /* 0x000fe200078e00ff */
[----:B------:R-:W-:-:S04]  /*10d0*/  IADD3 R2, PT, PT, -R6, RZ, RZ ;  /* 0x000000ff06027210 */ /* 0x000fc80007ffe1ff */
[----:B------:R-:W-:Y:S01]  /*10e0*/  @!P1 SHF.R.U32.HI R8, RZ, R3, R8 ;  /* 0x00000003ff089219 */ /* 0x000fe20000011608 */
[----:B------:R-:W-:-:S03]  /*10f0*/  IMAD R2, R9, R2, R5 ;  /* 0x0000000209027224 */ /* 0x000fc600078e0205 */
[----:B------:R-:W-:-:S05]  /*1100*/  @!P1 SEL R3, R7, R8, !P0 ;  /* 0x0000000807039207 */ /* 0x000fca0004000000 */
[--C-:B------:R-:W-:Y:S02]  /*1110*/  @!P1 IMAD.IADD R6, R6, 0x1, -R3.reuse ;  /* 0x0000000106069824 */ /* 0x100fe400078e0a03 */
[----:B------:R-:W-:Y:S01]  /*1120*/  @!P1 IMAD R3, R2, R11, R3 ;  /* 0x0000000b02039224 */ /* 0x000fe200078e0203 */
[----:B------:R-:W-:Y:S01]  /*1130*/  IADD3 R2, PT, PT, -R7, RZ, RZ ;  /* 0x000000ff07027210 */ /* 0x000fe20007ffe1ff */
[----:B------:R-:W-:Y:S02]  /*1140*/  @!P1 IMAD R5, R6, R9, R7 ;  /* 0x0000000906059224 */ /* 0x000fe400078e0207 */
[----:B------:R-:W-:Y:S02]  /*1150*/  @!P1 IMAD.MOV.U32 R7, RZ, RZ, R3 ;  /* 0x000000ffff079224 */ /* 0x000fe400078e0003 */
[----:B------:R-:W-:Y:S02]  /*1160*/  IMAD R2, R10, R2, R21 ;  /* 0x000000020a027224 */ /* 0x000fe400078e0215 */
[----:B------:R-:W-:-:S02]  /*1170*/  IMAD R20, R5, R4, R13 ;  /* 0x0000000405147224 */ /* 0x000fc400078e020d */
[----:B------:R-:W-:Y:S02]  /*1180*/  IMAD R21, R7, R10, R2 ;  /* 0x0000000a07157224 */ /* 0x000fe400078e0202 */
.L_x_15:
[----:B------:R-:W1:Y:S01]  /*1190*/  LDCU UR4, c[0x0][0xb30] ;  /* 0x00016600ff0477ac */ /* 0x000e620008000800 */
[----:B------:R-:W2:Y:S08]  /*11a0*/  S2UR UR37, SR_CgaCtaId ;  /* 0x00000000002579c3 */ /* 0x000eb00000008800 */
[----:B------:R-:W3:Y:S01]  /*11b0*/  LDC R72, c[0x0][0xb24] ;  /* 0x0002c900ff487b82 */ /* 0x000ee20000000800 */
[----:B-1----:R-:W-:-:S09]  /*11c0*/  UISETP.NE.AND UP1, UPT, UR4, 0x1, UPT ;  /* 0x000000010400788c */ /* 0x002fd2000bf25270 */
[----:B--2---:R-:W-:Y:S05]  /*11d0*/  BRA.U UP1, `(.L_x_16) ;  /* 0x0000000101407547 */ /* 0x004fea000b800000 */
[----:B------:R-:W1:Y:S08]  /*11e0*/  LDC.64 R4, c[0x0][0xb10] ;  /* 0x0002c400ff047b82 */ /* 0x000e700000000a00 */
[----:B------:R-:W2:Y:S08]  /*11f0*/  LDC.64 R2, c[0x0][0xb18] ;  /* 0x0002c600ff027b82 */ /* 0x000eb00000000a00 */
[----:B------:R-:W4:Y:S08]  /*1200*/  LDC R6, c[0x0][0xb20] ;  /* 0x0002c800ff067b82 */ /* 0x000f300000000800 */
[----:B------:R-:W3:Y:S01]  /*1210*/  LDC R8, c[0x0][0xb0c] ;  /* 0x0002c300ff087b82 */ /* 0x000ee20000000800 */
[----:B-1----:R-:W-:-:S05]  /*1220*/  IMAD.HI.U32 R4, R21, R4, RZ ;  /* 0x0000000415047227 */ /* 0x002fca00078e00ff */
[----:B------:R-:W-:Y:S01]  /*1230*/  SHF.R.U32.HI R4, RZ, R5, R4 ;  /* 0x00000005ff047219 */ /* 0x000fe20000011604 */
[----:B--2---:R-:W-:Y:S01]  /*1240*/  IMAD.HI.U32 R3, R20, R3, RZ ;  /* 0x0000000314037227 */ /* 0x004fe200078e00ff */
[----:B------:R-:W-:-:S04]  /*1250*/  ISETP.NE.AND P0, PT, R2, 0x1, PT ;  /* 0x000000010200780c */ /* 0x000fc80003f05270 */
[----:B----4-:R-:W-:-:S04]  /*1260*/  SHF.R.U32.HI R3, RZ, R6, R3 ;  /* 0x00000006ff037219 */ /* 0x010fc80000011603 */
[----:B------:R-:W-:Y:S02]  /*1270*/  SEL R3, R20, R3, !P0 ;  /* 0x0000000314037207 */ /* 0x000fe40004000000 */
[----:B---3--:R-:W-:-:S04]  /*1280*/  ISETP.NE.AND P1, PT, R8, 0x1, PT ;  /* 0x000000010800780c */ /* 0x008fc80003f25270 */
[----:B------:R-:W-:-:S05]  /*1290*/  SEL R4, R21, R4, !P1 ;  /* 0x0000000415047207 */ /* 0x000fca0004800000 */
[----:B------:R-:W-:Y:S02]  /*12a0*/  IMAD.IADD R5, R3, 0x1, -R4 ;  /* 0x0000000103057824 */ /* 0x000fe400078e0a04 */
[----:B------:R-:W-:Y:S02]  /*12b0*/  IMAD.IADD R3, R4, 0x1, -R3 ;  /* 0x0000000104037824 */ /* 0x000fe400078e0a03 */
[----:B------:R-:W-:Y:S02]  /*12c0*/  IMAD R21, R5, R8, R21 ;  /* 0x0000000805157224 */ /* 0x000fe400078e0215 */
[----:B------:R-:W-:-:S07]  /*12d0*/  IMAD R20, R3, R2, R20 ;  /* 0x0000000203147224 */ /* 0x000fce00078e0214 */
.L_x_16:
[----:B------:R-:W-:Y:S01]  /*12e0*/  BAR.SYNC.DEFER_BLOCKING 0x0 ;  /* 0x0000000000007b1d */ /* 0x000fe20000010000 */
[----:B------:R-:W-:Y:S01]  /*12f0*/  UISETP.NE.AND UP1, UPT, UR8, 0x2, UPT ;  /* 0x000000020800788c */ /* 0x000fe2000bf25270 */
[----:B------:R-:W-:Y:S02]  /*1300*/  ISETP.NE.OR P5, PT, R0, 0x2, !P5 ;  /* 0x000000020000780c */ /* 0x000fe40006fa5670 */
[----:B------:R-:W-:-:S06]  /*1310*/  LOP3.LUT R2, R189, 0x1f, RZ, 0xc0, !PT ;  /* 0x0000001fbd027812 */ /* 0x000fcc00078ec0ff */
[----:B------:R-:W-:Y:S05]  /*1320*/  BRA.U UP1, `(.L_x_17) ;  /* 0x00000011010c7547 */ /* 0x000fea000b800000 */
[----:B------:R-:W1:Y:S01]  /*1330*/  LDCU UR13, c[0x0][0x38c] ;  /* 0x00007180ff0d77ac */ /* 0x000e620008000800 */
[----:B------:R-:W2:Y:S01]  /*1340*/  LDC R9, c[0x0][0x370] ;  /* 0x0000dc00ff097b82 */ /* 0x000ea20000000800 */
[----:B------:R-:W-:Y:S01]  /*1350*/  PLOP3.LUT P1, PT, PT, PT, UP2, 0x80, 0x8 ;  /* 0x000000000008781c */ /* 0x000fe20003f2f028 */
[----:B------:R-:W-:Y:S01]  /*1360*/  IMAD.MOV.U32 R15, RZ, RZ, 0x1 ;  /* 0x00000001ff0f7424 */ /* 0x000fe200078e00ff */
[----:B------:R-:W-:Y:S01]  /*1370*/  ISETP.EQ.OR P4, PT, R2, RZ, P5 ;  /* 0x000000ff0200720c */ /* 0x000fe20002f82670 */
[----:B------:R-:W-:Y:S01]  /*1380*/  IMAD.MOV.U32 R14, RZ, RZ, RZ ;  /* 0x000000ffff0e7224 */ /* 0x000fe200078e00ff */
[----:B------:R-:W-:Y:S02]  /*1390*/  PLOP3.LUT P1, PT, P1, PT, PT, 0x8, 0x80 ;  /* 0x000000000080781c */ /* 0x000fe40000f2e170 */
[----:B------:R-:W-:Y:S01]  /*13a0*/  CS2R R12, SRZ ;  /* 0x00000000000c7805 */ /* 0x000fe2000001ff00 */
[----:B------:R-:W-:Y:S01]  /*13b0*/  IMAD.MOV.U32 R10, RZ, RZ, 0x1 ;  /* 0x00000001ff0a7424 */ /* 0x000fe200078e00ff */
[----:B------:R-:W4:Y:S01]  /*13c0*/  LDC R0, c[0x0][0x374] ;  /* 0x0000dd00ff007b82 */ /* 0x000f220000000800 */
[----:B------:R-:W2:Y:S01]  /*13d0*/  LDCU.64 UR22, c[0x0][0x348] ;  /* 0x00006900ff1677ac */ /* 0x000ea20008000a00 */
[----:B------:R-:W-:Y:S01]  /*13e0*/  UMOV UR6, URZ ;  /* 0x000000ff00067c82 */ /* 0x000fe20008000000 */
[----:B-1----:R-:W-:-:S04]  /*13f0*/  UIADD3 UR5, UPT, UPT, UR13, 0x1f, URZ ;  /* 0x0000001f0d057890 */ /* 0x002fc8000fffe0ff */
[----:B------:R-:W-:-:S04]  /*1400*/  USHF.R.S32.HI UR4, URZ, 0x1f, UR5 ;  /* 0x0000001fff047899 */ /* 0x000fc80008011405 */
[----:B------:R-:W-:-:S04]  /*1410*/  ULEA.HI UR4, UR4, UR5, URZ, 0x5 ;  /* 0x0000000504047291 */ /* 0x000fc8000f8f28ff */
[----:B------:R-:W-:Y:S02]  /*1420*/  USHF.R.S32.HI UR15, URZ, 0x5, UR4 ;  /* 0x00000005ff0f7899 */ /* 0x000fe40008011404 */
[----:B------:R-:W-:Y:S02]  /*1430*/  UIADD3 UR4, UPT, UPT, UR13, -0x1, URZ ;  /* 0xffffffff0d047890 */ /* 0x000fe4000fffe0ff */
[----:B------:R-:W-:Y:S02]  /*1440*/  UISETP.LT.U32.AND UP0, UPT, UR15, 0x2, UPT ;  /* 0x000000020f00788c */ /* 0x000fe4000bf01070 */
[----:B------:R-:W-:Y:S02]  /*1450*/  UISETP.GE.U32.AND UP1, UPT, UR4, -0x3f, UPT ;  /* 0xffffffc10400788c */ /* 0x000fe4000bf26070 */
[----:B------:R-:W-:Y:S02]  /*1460*/  USEL UR14, UR15, 0x2, UP0 ;  /* 0x000000020f0e7887 */ /* 0x000fe40008000000 */
[----:B------:R-:W-:-:S02]  /*1470*/  UIADD3 UR13, UPT, UPT, UR13, 0x3e, URZ ;  /* 0x0000003e0d0d7890 */ /* 0x000fc4000fffe0ff */
[----:B------:R-:W-:Y:S02]  /*1480*/  UIADD3 UR5, UPT, UPT, UR14, -0x1, URZ ;  /* 0xffffffff0e057890 */ /* 0x000fe4000fffe0ff */
[----:B------:R-:W-:-:S03]  /*1490*/  UIADD3 UR7, UPT, UPT, UR15, -UR14, URZ ;  /* 0x8000000e0f077290 */ /* 0x000fc6000fffe0ff */
[----:B------:R-:W-:-:S04]  /*14a0*/  @UP1 UIADD3 UR5, UPT, UPT, UR14, URZ, URZ ;  /* 0x000000ff0e051290 */ /* 0x000fc8000fffe0ff */
[----:B--2---:R-:W-:-:S12]  /*14b0*/  UIADD3 UR5, UPT, UPT, UR5, 0x1, URZ ;  /* 0x0000000105057890 */ /* 0x004fd8000fffe0ff */
.L_x_35:
[----:B------:R-:W-:Y:S01]  /*14c0*/  UISETP.NE.AND UP0, UPT, UR37, URZ, UPT ;  /* 0x000000ff2500728c */ /* 0x000fe2000bf05270 */
[----:B------:R-:W1:Y:S08]  /*14d0*/  S2UR UR37, SR_CgaCtaId ;  /* 0x00000000002579c3 */ /* 0x000e700000008800 */
[----:B------:R-:W-:Y:S05]  /*14e0*/  BRA.U UP0, `(.L_x_18) ;  /* 0x0000000100347547 */ /* 0x000fea000b800000 */
[----:B------:R-:W2:Y:S01]  /*14f0*/  S2R R2, SR_CgaCtaId ;  /* 0x0000000000027919 */ /* 0x000ea20000008800 */
[----:B------:R-:W-:-:S04]  /*1500*/  MOV R3, 0x400 ;  /* 0x0000040000037802 */ /* 0x000fc80000000f00 */
[----:B--2---:R-:W-:Y:S02]  /*1510*/  LEA R3, R2, R3, 0x18 ;  /* 0x0000000302037211 */ /* 0x004fe400078ec0ff */
[----:B------:R-:W-:-:S03]  /*1520*/  SHF.L.U32 R2, R10, 0x1f, RZ ;  /* 0x0000001f0a027819 */ /* 0x000fc600000006ff */
[----:B------:R-:W-:-:S04]  /*1530*/  IMAD R3, R12, 0x8, R3 ;  /* 0x000000080c037824 */ /* 0x000fc800078e0203 */
[----:B------:R-:W2:Y:S02]  /*1540*/  SYNCS.PHASECHK.TRANS64.TRYWAIT P0, [R3+URZ+0xc0], R2 ;  /* 0x0000c002030075a7 */ /* 0x000ea400080011ff */
[----:B--2---:R-:W-:Y:S05]  /*1550*/  @!P0 BRA `(.L_x_19) ;  /* 0x0000006800788947 */ /* 0x004fea0003800000 */
.L_x_104:
[----:B------:R-:W-:Y:S01]  /*1560*/  VIADD R12, R12, 0x1 ;  /* 0x000000010c0c7836 */ /* 0x000fe20000000000 */
[----:B------:R2:W-:Y:S04]  /*1570*/  SYNCS.ARRIVE.TRANS64.A1T0 RZ, [R3+URZ+0xb0], RZ ;  /* 0x0000b0ff03ff79a7 */ /* 0x0005e800081000ff */
[----:B------:R-:W-:-:S04]  /*1580*/  ISETP.NE.AND P0, PT, R12, 0x2, PT ;  /* 0x000000020c00780c */ /* 0x000fc80003f05270 */
[----:B------:R-:W-:Y:S02]  /*1590*/  SEL R12, R12, RZ, P0 ;  /* 0x000000ff0c0c7207 */ /* 0x000fe40000000000 */
[----:B--2---:R-:W-:-:S04]  /*15a0*/  SEL R3, RZ, 0x1, P0 ;  /* 0x00000001ff037807 */ /* 0x004fc80000000000 */
[----:B------:R-:W-:-:S07]  /*15b0*/  LOP3.LUT R10, R10, R3, RZ, 0x3c, !PT ;  /* 0x000000030a0a7212 */ /* 0x000fce00078e3cff */
.L_x_18:
[----:B------:R-:W-:Y:S01]  /*15c0*/  UMOV UR4, 0x400 ;  /* 0x0000040000047882 */ /* 0x000fe20000000000 */
[----:B------:R-:W-:Y:S01]  /*15d0*/  SHF.L.U32 R2, R15, 0x1f, RZ ;  /* 0x0000001f0f027819 */ /* 0x000fe200000006ff */
[----:B-1----:R-:W-:Y:S01]  /*15e0*/  ULEA UR4, UR37, UR4, 0x18 ;  /* 0x0000000425047291 */ /* 0x002fe2000f8ec0ff */
[----:B------:R-:W-:Y:S01]  /*15f0*/  R2UR UR35, R21 ;  /* 0x00000000152372ca */ /* 0x000fe200000e0000 */
[----:B------:R-:W-:Y:S01]  /*1600*/  UISETP.GE.U32.AND UP0, UPT, UR13, 0x3f, UPT ;  /* 0x0000003f0d00788c */ /* 0x000fe2000bf06070 */
[----:B------:R-:W-:Y:S01]  /*1610*/  R2UR UR11, R20 ;  /* 0x00000000140b72ca */ /* 0x000fe200000e0000 */
[----:B------:R-:W-:Y:S01]  /*1620*/  ULEA UR8, UR6, UR4, 0x3 ;  /* 0x0000000406087291 */ /* 0x000fe2000f8e18ff */
[----:B------:R-:W-:-:S08]  /*1630*/  UMOV UR24, URZ ;  /* 0x000000ff00187c82 */ /* 0x000fd00008000000 */
[----:B------:R1:W2:Y:S01]  /*1640*/  SYNCS.PHASECHK.TRANS64.TRYWAIT P0, [UR8+0x10], R2 ;  /* 0x00001002ff0075a7 */ /* 0x0002a20008001108 */
[----:B------:R-:W-:Y:S02]  /*1650*/  USHF.L.U32 UR35, UR35, 0x7, URZ ;  /* 0x0000000723237899 */ /* 0x000fe400080006ff */
[----:B------:R-:W-:Y:S01]  /*1660*/  USHF.L.U32 UR11, UR11, 0x7, URZ ;  /* 0x000000070b0b7899 */ /* 0x000fe200080006ff */
[----:B------:R-:W-:Y:S11]  /*1670*/  BRA.U !UP0, `(.L_x_20) ;  /* 0x0000000108a47547 */ /* 0x000ff6000b800000 */
[----:B------:R-:W-:Y:S01]  /*1680*/  UMOV UR16, URZ ;  /* 0x000000ff00107c82 */ /* 0x000fe20008000000 */
[----:B------:R-:W-:-:S05]  /*1690*/  UMOV UR17, UR6 ;  /* 0x0000000600117c82 */ /* 0x000fca0008000000 */
.L_x_25:
[----:B-1----:R-:W-:Y:S01]  /*16a0*/  ULEA UR33, UR17, UR4, 0x3 ;  /* 0x0000000411217291 */ /* 0x002fe2000f8e18ff */
[----:B--2---:R-:W-:Y:S01]  /*16b0*/  @!P5 MOV R3, 0x2000 ;  /* 0x000020000003d802 */ /* 0x004fe20000000f00 */
[----:B--2---:R-:W-:Y:S10]  /*16c0*/  @P0 BRA `(.L_x_21) ;  /* 0x00000000000c0947 */ /* 0x004ff40003800000 */
[----:B------:R-:W-:-:S04]  /*16d0*/  SHF.L.U32 R5, R15, 0x1f, RZ ;  /* 0x0000001f0f057819 */ /* 0x000fc800000006ff */
[----:B------:R-:W2:Y:S02]  /*16e0*/  SYNCS.PHASECHK.TRANS64.TRYWAIT P0, [UR33+0x10], R5 ;  /* 0x00001005ff0075a7 */ /* 0x000ea40008001121 */
[----:B--2---:R-:W-:Y:S05]  /*16f0*/  @!P0 BRA `(.L_x_22) ;  /* 0x0000006800248947 */ /* 0x004fea0003800000 */
.L_x_21:
[----:B------:R2:W-:Y:S01]  /*1700*/  @!P5 SYNCS.ARRIVE.TRANS64 RZ, [UR33], R3 ;  /* 0x00000003ffffd9a7 */ /* 0x0005e20008000021 */
[----:B------:R-:W-:Y:S04]  /*1710*/  BSSY.RECONVERGENT B0, `(.L_x_23) ;  /* 0x0000003000007945 */ /* 0x000fe80003800200 */
[----:B------:R-:W-:Y:S05]  /*1720*/  @P4 BRA `(.L_x_24) ;  /* 0x0000000000044947 */ /* 0x000fea0003800000 */
[----:B------:R-:W-:Y:S05]  /*1730*/  BPT.TRAP 0x1 ;  /* 0x000000040000795c */ /* 0x000fea0000300000 */
.L_x_24:
[----:B------:R-:W-:Y:S05]  /*1740*/  BSYNC.RECONVERGENT B0 ;  /* 0x0000000000007941 */ /* 0x000fea0003800200 */
.L_x_23:
[----:B------:R-:W-:Y:S02]  /*1750*/  UIADD3 UR6, UPT, UPT, UR17, 0x1, URZ ;  /* 0x0000000111067890 */ /* 0x000fe4000fffe0ff */
[----:B------:R-:W-:Y:S02]  /*1760*/  UIADD3 UR26, UP1, UPT, UR22, 0x80, URZ ;  /* 0x00000080161a7890 */ /* 0x000fe4000ff3e0ff */
[----:B------:R-:W-:Y:S02]  /*1770*/  UISETP.NE.AND UP0, UPT, UR6, 0x2, UPT ;  /* 0x000000020600788c */ /* 0x000fe4000bf05270 */
[----:B------:R-:W-:Y:S02]  /*1780*/  USHF.L.U32 UR34, UR16, 0x5, URZ ;  /* 0x0000000510227899 */ /* 0x000fe400080006ff */
[----:B------:R-:W-:Y:S02]  /*1790*/  USEL UR9, URZ, 0x1, UP0 ;  /* 0x00000001ff097887 */ /* 0x000fe40008000000 */
[----:B------:R-:W-:-:S02]  /*17a0*/  USEL UR6, UR6, URZ, UP0 ;  /* 0x000000ff06067287 */ /* 0x000fc40008000000 */
[----:B------:R-:W-:Y:S02]  /*17b0*/  UIADD3 UR20, UP0, UPT, UR22, 0x180, URZ ;  /* 0x0000018016147890 */ /* 0x000fe4000ff1e0ff */
[----:B------:R-:W-:Y:S01]  /*17c0*/  ULEA UR8, UR6, UR4, 0x3 ;  /* 0x0000000406087291 */ /* 0x000fe2000f8e18ff */
[----:B------:R-:W-:Y:S01]  /*17d0*/  LOP3.LUT R15, R15, UR9, RZ, 0x3c, !PT ;  /* 0x000000090f0f7c12 */ /* 0x000fe2000f8e3cff */
[----:B------:R-:W-:Y:S02]  /*17e0*/  UIADD3.X UR27, UPT, UPT, URZ, UR23, URZ, UP1, !UPT ;  /* 0x00000017ff1b7290 */ /* 0x000fe40008ffe4ff */
[----:B------:R-:W-:Y:S01]  /*17f0*/  UIADD3.X UR21, UPT, UPT, URZ, UR23, URZ, UP0, !UPT ;  /* 0x00000017ff157290 */ /* 0x000fe200087fe4ff */
[----:B-1----:R-:W-:Y:S01]  /*1800*/  SHF.L.U32 R2, R15, 0x1f, RZ ;  /* 0x0000001f0f027819 */ /* 0x002fe200000006ff */
[----:B------:R-:W-:Y:S01]  /*1810*/  UMOV UR18, 0x0 ;  /* 0x0000000000127882 */ /* 0x000fe20000000000 */
[----:B------:R-:W-:Y:S01]  /*1820*/  UMOV UR19, 0x10000000 ;  /* 0x1000000000137882 */ /* 0x000fe20000000000 */
[----:B------:R-:W-:Y:S01]  /*1830*/  UMOV UR12, UR36 ;  /* 0x00000024000c7c82 */ /* 0x000fe20008000000 */
[----:B------:R1:W1:Y:S01]  /*1840*/  SYNCS.PHASECHK.TRANS64.TRYWAIT P0, [UR8+0x10], R2 ;  /* 0x00001002ff0075a7 */ /* 0x0002620008001108 */
[----:B------:R-:W-:Y:S01]  /*1850*/  ULEA UR8, UR17, UR4, 0xc ;  /* 0x0000000411087291 */ /* 0x000fe2000f8e60ff */
[----:B------:R-:W-:Y:S01]  /*1860*/  UMOV UR9, UR33 ;  /* 0x0000002100097c82 */ /* 0x000fe20008000000 */
[----:B------:R-:W-:-:S02]  /*1870*/  UMOV UR10, UR34 ;  /* 0x00000022000a7c82 */ /* 0x000fc40008000000 */
[----:B------:R-:W-:Y:S02]  /*1880*/  UIADD3 UR32, UPT, UPT, UR8, 0x8400, URZ ;  /* 0x0000840008207890 */ /* 0x000fe4000fffe0ff */
[----:B------:R-:W-:Y:S02]  /*1890*/  UIADD3 UR8, UPT, UPT, UR8, 0xa400, URZ ;  /* 0x0000a40008087890 */ /* 0x000fe4000fffe0ff */
[----:B------:R-:W-:Y:S01]  /*18a0*/  UIADD3 UR16, UPT, UPT, UR16, 0x1, URZ ;  /* 0x0000000110107890 */ /* 0x000fe2000fffe0ff */
[----:B------:R-:W-:Y:S01]  /*18b0*/  UMOV UR24, UR5 ;  /* 0x0000000500187c82 */ /* 0x000fe20008000000 */
[----:B------:R-:W-:Y:S02]  /*18c0*/  UMOV UR17, UR6 ;  /* 0x0000000600117c82 */ /* 0x000fe40008000000 */
[----:B------:R-:W-:Y:S01]  /*18d0*/  UISETP.NE.AND UP0, UPT, UR16, UR5, UPT ;  /* 0x000000051000728c */ /* 0x000fe2000bf05270 */
[----:B------:R1:W-:Y:S02]  /*18e0*/  UTMALDG.3D [UR32], [UR26], desc[UR18] ;  /* 0x000012201a0075b4 */ /* 0x0003e40008011000 */
[----:B------:R1:W-:Y:S06]  /*18f0*/  UTMALDG.3D [UR8], [UR20], desc[UR18] ;  /* 0x00001208140075b4 */ /* 0x0003ec0008011000 */
[----:B------:R-:W-:Y:S05]  /*1900*/  BRA.U UP0, `(.L_x_25) ;  /* 0xfffffffd00647547 */ /* 0x000fea000b83ffff */
.L_x_20:
[----:B-1----:R-:W-:Y:S01]  /*1910*/  ULEA UR8, UR6, UR4, 0x3 ;  /* 0x0000000406087291 */ /* 0x002fe2000f8e18ff */
[----:B------:R-:W-:Y:S01]  /*1920*/  SHF.L.U32 R2, R15, 0x1f, RZ ;  /* 0x0000001f0f027819 */ /* 0x000fe200000006ff */
[----:B------:R-:W-:Y:S01]  /*1930*/  @!P1 SYNCS.ARRIVE.TRANS64.A1T0 RZ, [UR4+0x48], RZ ;  /* 0x000048ffffff99a7 */ /* 0x000fe20008100004 */
[----:B------:R-:W-:-:S06]  /*1940*/  UISETP.GT.AND UP0, UPT, UR15, UR14, UPT ;  /* 0x0000000e0f00728c */ /* 0x000fcc000bf04270 */
[----:B--2---:R1:W2:Y:S03]  /*1950*/  SYNCS.PHASECHK.TRANS64.TRYWAIT P0, [UR8+0x10], R2 ;  /* 0x00001002ff0075a7 */ /* 0x0042a60008001108 */
[----:B------:R-:W-:Y:S05]  /*1960*/  BRA.U !UP0, `(.L_x_26) ;  /* 0x0000000108a87547 */ /* 0x000fea000b800000 */
[----:B------:R-:W-:Y:S01]  /*1970*/  UIADD3 UR21, UPT, UPT, UR7, UR24, URZ ;  /* 0x0000001807157290 */ /* 0x000fe2000fffe0ff */
[----:B------:R-:W-:-:S11]  /*1980*/  UMOV UR25, UR6 ;  /* 0x0000000600197c82 */ /* 0x000fd60008000000 */
.L_x_31:
[----:B-1----:R-:W-:Y:S01]  /*1990*/  ULEA UR17, UR25, UR4, 0x3 ;  /* 0x0000000419117291 */ /* 0x002fe2000f8e18ff */
[----:B--2---:R-:W-:Y:S01]  /*19a0*/  @!P5 MOV R3, 0x2000 ;  /* 0x000020000003d802 */ /* 0x004fe20000000f00 */
[----:B--2---:R-:W-:Y:S10]  /*19b0*/  @P0 BRA `(.L_x_27) ;  /* 0x00000000000c0947 */ /* 0x004ff40003800000 */
[----:B------:R-:W-:-:S04]  /*19c0*/  SHF.L.U32 R5, R15, 0x1f, RZ ;  /* 0x0000001f0f057819 */ /* 0x000fc800000006ff */
[----:B------:R-:W2:Y:S02]  /*19d0*/  SYNCS.PHASECHK.TRANS64.TRYWAIT P0, [UR17+0x10], R5 ;  /* 0x00001005ff0075a7 */ /* 0x000ea40008001111 */
[----:B--2---:R-:W-:Y:S05]  /*19e0*/  @!P0 BRA `(.L_x_28) ;  /* 0x0000006400808947 */ /* 0x004fea0003800000 */
.L_x_27:
[----:B------:R2:W-:Y:S01]  /*19f0*/  @!P5 SYNCS.ARRIVE.TRANS64 RZ, [UR17], R3 ;  /* 0x00000003ffffd9a7 */ /* 0x0005e20008000011 */
[----:B------:R-:W-:Y:S04]  /*1a00*/  BSSY.RECONVERGENT B0, `(.L_x_29) ;  /* 0x0000003000007945 */ /* 0x000fe80003800200 */
[----:B------:R-:W-:Y:S05]  /*1a10*/  @P4 BRA `(.L_x_30) ;  /* 0x0000000000044947 */ /* 0x000fea0003800000 */
[----:B------:R-:W-:Y:S05]  /*1a20*/  BPT.TRAP 0x1 ;  /* 0x000000040000795c */ /* 0x000fea0000300000 */
.L_x_30:
[----:B------:R-:W-:Y:S05]  /*1a30*/  BSYNC.RECONVERGENT B0 ;  /* 0x0000000000007941 */ /* 0x000fea0003800200 */
.L_x_29:
        /* <DEDUP_REMOVED lines=20> */
[----:B------:R-:W-:Y:S01]  /*1b80*/  UIADD3 UR8, UPT, UPT, UR8, 0xa400, URZ ;  /* 0x0000a40008087890 */ /* 0x000fe2000fffe0ff */
[----:B------:R-:W-:Y:S01]  /*1b90*/  UMOV UR9, UR17 ;  /* 0x0000001100097c82 */ /* 0x000fe20008000000 */
[----:B------:R-:W-:Y:S01]  /*1ba0*/  UMOV UR10, UR18 ;  /* 0x00000012000a7c82 */ /* 0x000fe20008000000 */
[----:B------:R-:W-:Y:S01]  /*1bb0*/  UIADD3 UR24, UPT, UPT, UR24, 0x1, URZ ;  /* 0x0000000118187890 */ /* 0x000fe2000fffe0ff */
[----:B------:R-:W-:-:S03]  /*1bc0*/  UMOV UR25, UR6 ;  /* 0x0000000600197c82 */ /* 0x000fc60008000000 */
[----:B------:R1:W-:Y:S01]  /*1bd0*/  UTMALDG.3D [UR16], [UR30], desc[UR26] ;  /* 0x00001a101e0075b4 */ /* 0x0003e20008011000 */
[----:B------:R-:W-:Y:S01]  /*1be0*/  UISETP.NE.AND UP0, UPT, UR24, UR21, UPT ;  /* 0x000000151800728c */ /* 0x000fe2000bf05270 */
[----:B------:R1:W-:Y:S08]  /*1bf0*/  UTMALDG.3D [UR8], [UR28], desc[UR26] ;  /* 0x00001a081c0075b4 */ /* 0x0003f00008011000 */
[----:B------:R-:W-:Y:S05]  /*1c00*/  BRA.U UP0, `(.L_x_31) ;  /* 0xfffffffd00607547 */ /* 0x000fea000b83ffff */
.L_x_26:
[C---:B-1----:R-:W-:Y:S01]  /*1c10*/  LEA R2, R14.reuse, UR4, 0x3 ;  /* 0x000000040e027c11 */ /* 0x042fe2000f8e18ff */
[----:B------:R-:W-:Y:S01]  /*1c20*/  NOP ;  /* 0x0000000000007918 */ /* 0x000fe20000000000 */
[----:B--2---:R-:W-:Y:S02]  /*1c30*/  SHF.L.U32 R3, R13, 0x1f, RZ ;  /* 0x0000001f0d037819 */ /* 0x004fe400000006ff */
[----:B------:R-:W-:Y:S02]  /*1c40*/  LEA R4, R14, UR4, 0x4 ;  /* 0x000000040e047c11 */ /* 0x000fe4000f8e20ff */
[----:B------:R-:W1:Y:S02]  /*1c50*/  SYNCS.PHASECHK.TRANS64.TRYWAIT P0, [R2+URZ+0x50], R3 ;  /* 0x00005003020075a7 */ /* 0x000e6400080011ff */
[----:B-1----:R-:W-:Y:S05]  /*1c60*/  @!P0 BRA `(.L_x_32) ;  /* 0x0000006000f88947 */ /* 0x002fea0003800000 */
.L_x_107:
[----:B------:R-:W2:Y:S01]  /*1c70*/  LDS.128 R4, [R4+0xe0] ;  /* 0x0000e00004047984 */ /* 0x000ea20000000c00 */
[----:B---3--:R-:W-:Y:S01]  /*1c80*/  ISETP.GE.AND P0, PT, R72, 0x1, PT ;  /* 0x000000014800780c */ /* 0x008fe20003f06270 */
[----:B-1----:R-:W-:Y:S01]  /*1c90*/  VIADD R2, R2, 0x60 ;  /* 0x0000006002027836 */ /* 0x002fe20000000000 */
[----:B------:R-:W-:Y:S01]  /*1ca0*/  @!PT LDS RZ, [RZ] ;  /* 0x00000000fffff984 */ /* 0x000fe20000000800 */
[----:B------:R-:W-:Y:S01]  /*1cb0*/  @!PT LDS RZ, [RZ] ;  /* 0x00000000fffff984 */ /* 0x000fe20000000800 */
[----:B------:R-:W-:Y:S01]  /*1cc0*/  @!PT LDS RZ, [RZ] ;  /* 0x00000000fffff984 */ /* 0x000fe20000000800 */
[----:B------:R-:W-:Y:S01]  /*1cd0*/  @!PT LDS RZ, [RZ] ;  /* 0x00000000fffff984 */ /* 0x000fe20000000800 */
[----:B------:R1:W-:Y:S06]  /*1ce0*/  MEMBAR.ALL.CTA ;  /* 0x0000000000007992 */ /* 0x0003ec0000008000 */
[----:B-1----:R-:W1:Y:S01]  /*1cf0*/  FENCE.VIEW.ASYNC.S ;  /* 0x00000000000073c6 */ /* 0x002e620000000000 */
[----:B------:R-:W-:-:S04]  /*1d00*/  PRMT R2, RZ, 0x654, R2 ;  /* 0x00000654ff027816 */ /* 0x000fc80000000002 */
[----:B-1----:R1:W-:Y:S01]  /*1d10*/  SYNCS.ARRIVE.TRANS64.RED.A1T0 RZ, [R2+URZ], RZ ;  /* 0x000000ff02ff79a7 */ /* 0x0023e200081004ff */
[----:B--2---:R-:W-:-:S13]  /*1d20*/  LOP3.LUT P2, RZ, R6, 0x1, RZ, 0xc0, !PT ;  /* 0x0000000106ff7812 */ /* 0x004fda000784c0ff */
[----:B------:R-:W-:Y:S01]  /*1d30*/  @P2 SHF.R.U32.HI R3, RZ, 0x10, R5 ;  /* 0x00000010ff032819 */ /* 0x000fe20000011605 */
[----:B------:R-:W-:Y:S01]  /*1d40*/  VOTEU.ANY UP0, P2 ;  /* 0x0000000000ff7886 */ /* 0x000fe20001000100 */
[----:B------:R-:W-:Y:S02]  /*1d50*/  @P2 MOV R11, R4 ;  /* 0x00000004000b2202 */ /* 0x000fe40000000f00 */
[----:B------:R-:W-:Y:S02]  /*1d60*/  @P2 R2UR.BROADCAST UR8, R3 ;  /* 0x00000000030822ca */ /* 0x000fe400008e0000 */
[----:B------:R-:W-:-:S11]  /*1d70*/  @P2 LOP3.LUT R8, R5, 0xffff, RZ, 0xc0, !PT ;  /* 0x0000ffff05082812 */ /* 0x000fd600078ec0ff */
[----:B------:R-:W-:Y:S01]  /*1d80*/  @UP0 UMOV UR36, UR8 ;  /* 0x0000000800240c82 */ /* 0x000fe20008000000 */
[----:B-1----:R-:W-:Y:S05]  /*1d90*/  @!P0 BRA `(.L_x_33) ;  /* 0x0000000000b88947 */ /* 0x002fea0003800000 */
[----:B------:R-:W4:Y:S01]  /*1da0*/  LDC.64 R4, c[0x0][0xb18] ;  /* 0x0002c600ff047b82 */ /* 0x000f220000000a00 */
[----:B------:R-:W-:-:S07]  /*1db0*/  ISETP.NE.AND P3, PT, R72, 0x1, PT ;  /* 0x000000014800780c */ /* 0x000fce0003f65270 */
[----:B------:R-:W1:Y:S08]  /*1dc0*/  LDC.64 R6, c[0x0][0xb10] ;  /* 0x0002c400ff067b82 */ /* 0x000e700000000a00 */
[----:B------:R-:W2:Y:S08]  /*1dd0*/  LDC R16, c[0x0][0xb20] ;  /* 0x0002c800ff107b82 */ /* 0x000eb00000000800 */
[----:B------:R-:W3:Y:S01]  /*1de0*/  LDC R18, c[0x0][0xb0c] ;  /* 0x0002c300ff127b82 */ /* 0x000ee20000000800 */
[----:B----4-:R-:W-:Y:S01]  /*1df0*/  IMAD.HI.U32 R17, R0, R5, RZ ;  /* 0x0000000500117227 */ /* 0x010fe200078e00ff */
[----:B------:R-:W-:-:S03]  /*1e00*/  ISETP.NE.AND P0, PT, R4, 0x1, PT ;  /* 0x000000010400780c */ /* 0x000fc60003f05270 */
[----:B------:R-:W-:-:S03]  /*1e10*/  IMAD.HI.U32 R5, R8, R5, RZ ;  /* 0x0000000508057227 */ /* 0x000fc600078e00ff */
[----:B------:R-:W4:Y:S01]  /*1e20*/  LDC.64 R2, c[0x0][0xb28] ;  /* 0x0002ca00ff027b82 */ /* 0x000f220000000a00 */
[----:B-1----:R-:W-:-:S04]  /*1e30*/  IMAD.HI.U32 R20, R9, R6, RZ ;  /* 0x0000000609147227 */ /* 0x002fc800078e00ff */
[----:B------:R-:W-:Y:S01]  /*1e40*/  IMAD.HI.U32 R22, R11, R6, RZ ;  /* 0x000000060b167227 */ /* 0x000fe200078e00ff */
[----:B------:R-:W-:Y:S02]  /*1e50*/  SHF.R.U32.HI R20, RZ, R7, R20 ;  /* 0x00000007ff147219 */ /* 0x000fe40000011614 */
[-C--:B--2---:R-:W-:Y:S02]  /*1e60*/  SHF.R.U32.HI R17, RZ, R16.reuse, R17 ;  /* 0x00000010ff117219 */ /* 0x084fe40000011611 */
[----:B------:R-:W-:Y:S02]  /*1e70*/  SHF.R.U32.HI R5, RZ, R16, R5 ;  /* 0x00000010ff057219 */ /* 0x000fe40000011605 */
[----:B------:R-:W-:Y:S02]  /*1e80*/  SEL R17, R0, R17, !P0 ;  /* 0x0000001100117207 */ /* 0x000fe40004000000 */
[----:B------:R-:W-:Y:S02]  /*1e90*/  SHF.R.U32.HI R22, RZ, R7, R22 ;  /* 0x00000007ff167219 */ /* 0x000fe40000011616 */
[----:B---3--:R-:W-:-:S02]  /*1ea0*/  ISETP.NE.AND P1, PT, R18, 0x1, PT ;  /* 0x000000011200780c */ /* 0x008fc40003f25270 */
[----:B------:R-:W-:Y:S02]  /*1eb0*/  SEL R5, R8, R5, !P0 ;  /* 0x0000000508057207 */ /* 0x000fe40004000000 */
[----:B------:R-:W-:Y:S02]  /*1ec0*/  SEL R19, R9, R20, !P1 ;  /* 0x0000001409137207 */ /* 0x000fe40004800000 */
[----:B------:R-:W-:Y:S01]  /*1ed0*/  SEL R7, R11, R22, !P1 ;  /* 0x000000160b077207 */ /* 0x000fe20004800000 */
[----:B----4-:R-:W-:-:S04]  /*1ee0*/  IMAD.HI.U32 R20, R17, R2, RZ ;  /* 0x0000000211147227 */ /* 0x010fc800078e00ff */
[----:B------:R-:W-:Y:S01]  /*1ef0*/  IMAD.HI.U32 R6, R19, R2, RZ ;  /* 0x0000000213067227 */ /* 0x000fe200078e00ff */
[----:B------:R-:W-:-:S04]  /*1f00*/  @P3 SHF.R.U32.HI R17, RZ, R3, R20 ;  /* 0x00000003ff113219 */ /* 0x000fc80000011614 */
[----:B------:R-:W-:Y:S01]  /*1f10*/  @P3 SHF.R.U32.HI R19, RZ, R3, R6 ;  /* 0x00000003ff133219 */ /* 0x000fe20000011606 */
[----:B------:R-:W-:-:S04]  /*1f20*/  IMAD R17, R72, R17, RZ ;  /* 0x0000001148117224 */ /* 0x000fc800078e02ff */
[----:B------:R-:W-:Y:S01]  /*1f30*/  IMAD R6, R72, R19, RZ ;  /* 0x0000001348067224 */ /* 0x000fe200078e02ff */
[C---:B------:R-:W-:Y:S02]  /*1f40*/  ISETP.GE.AND P0, PT, R5.reuse, R17, PT ;  /* 0x000000110500720c */ /* 0x040fe40003f06270 */
[----:B------:R-:W-:Y:S02]  /*1f50*/  IADD3 R17, PT, PT, -R5, RZ, RZ ;  /* 0x000000ff05117210 */ /* 0x000fe40007ffe1ff */
[----:B------:R-:W-:Y:S01]  /*1f60*/  ISETP.GE.OR P0, PT, R7, R6, P0 ;  /* 0x000000060700720c */ /* 0x000fe20000706670 */
[----:B------:R-:W-:-:S04]  /*1f70*/  IMAD.HI.U32 R6, R5, R2, RZ ;  /* 0x0000000205067227 */ /* 0x000fc800078e00ff */
[----:B------:R-:W-:Y:S01]  /*1f80*/  IMAD R8, R4, R17, R8 ;  /* 0x0000001104087224 */ /* 0x000fe200078e0208 */
[----:B------:R-:W-:-:S04]  /*1f90*/  SHF.R.U32.HI R6, RZ, R3, R6 ;  /* 0x00000003ff067219 */ /* 0x000fc80000011606 */
[----:B------:R-:W-:-:S03]  /*1fa0*/  SEL R6, R5, R6, !P3 ;  /* 0x0000000605067207 */ /* 0x000fc60005800000 */
[----:B------:R-:W-:-:S04]  /*1fb0*/  @!P0 IMAD.HI.U32 R16, R7, R2, RZ ;  /* 0x0000000207108227 */ /* 0x000fc800078e00ff */
[----:B------:R-:W-:Y:S01]  /*1fc0*/  IMAD.MOV R2, RZ, RZ, -R6 ;  /* 0x000000ffff027224 */ /* 0x000fe200078e0a06 */
[----:B------:R-:W-:-:S03]  /*1fd0*/  @!P0 SHF.R.U32.HI R16, RZ, R3, R16 ;  /* 0x00000003ff108219 */ /* 0x000fc60000011610 */
[----:B------:R-:W-:Y:S01]  /*1fe0*/  IMAD R2, R72, R2, R5 ;  /* 0x0000000248027224 */ /* 0x000fe200078e0205 */
        /* <DEDUP_REMOVED lines=9> */
.L_x_33:
[----:B------:R-:W1:Y:S02]  /*2080*/  LDCU UR8, c[0x0][0xb30] ;  /* 0x00016600ff0877ac */ /* 0x000e640008000800 */
[----:B-1----:R-:W-:-:S09]  /*2090*/  UISETP.NE.AND UP0, UPT, UR8, 0x1, UPT ;  /* 0x000000010800788c */ /* 0x002fd2000bf05270 */
[----:B------:R-:W-:Y:S05]  /*20a0*/  BRA.U UP0, `(.L_x_34) ;  /* 0x0000000100407547 */ /* 0x000fea000b800000 */
[----:B------:R-:W1:Y:S08]  /*20b0*/  LDC.64 R4, c[0x0][0xb10] ;  /* 0x0002c400ff047b82 */ /* 0x000e700000000a00 */
[----:B------:R-:W2:Y:S08]  /*20c0*/  LDC.64 R2, c[0x0][0xb18] ;  /* 0x0002c600ff027b82 */ /* 0x000eb00000000a00 */
[----:B------:R-:W3:Y:S08]  /*20d0*/  LDC R6, c[0x0][0xb20] ;  /* 0x0002c800ff067b82 */ /* 0x000ef00000000800 */
[----:B------:R-:W4:Y:S01]  /*20e0*/  LDC R16, c[0x0][0xb0c] ;  /* 0x0002c300ff107b82 */ /* 0x000f220000000800 */
[----:B-1----:R-:W-:-:S05]  /*20f0*/  IMAD.HI.U32 R4, R11, R4, RZ ;  /* 0x000000040b047227 */ /* 0x002fca00078e00ff */
[----:B------:R-:W-:Y:S01]  /*2100*/  SHF.R.U32.HI R4, RZ, R5, R4 ;  /* 0x00000005ff047219 */ /* 0x000fe20000011604 */
[----:B--2---:R-:W-:Y:S01]  /*2110*/  IMAD.HI.U32 R3, R8, R3, RZ ;  /* 0x0000000308037227 */ /* 0x004fe200078e00ff */
[----:B------:R-:W-:-:S04]  /*2120*/  ISETP.NE.AND P0, PT, R2, 0x1, PT ;  /* 0x000000010200780c */ /* 0x000fc80003f05270 */
[----:B---3--:R-:W-:-:S04]  /*2130*/  SHF.R.U32.HI R3, RZ, R6, R3 ;  /* 0x00000006ff037219 */ /* 0x008fc80000011603 */
[----:B------:R-:W-:Y:S02]  /*2140*/  SEL R3, R8, R3, !P0 ;  /* 0x0000000308037207 */ /* 0x000fe40004000000 */
[----:B----4-:R-:W-:-:S04]  /*2150*/  ISETP.NE.AND P1, PT, R16, 0x1, PT ;  /* 0x000000011000780c */ /* 0x010fc80003f25270 */
[----:B------:R-:W-:-:S05]  /*2160*/  SEL R4, R11, R4, !P1 ;  /* 0x000000040b047207 */ /* 0x000fca0004800000 */
[----:B------:R-:W-:Y:S02]  /*2170*/  IMAD.IADD R5, R3, 0x1, -R4 ;  /* 0x0000000103057824 */ /* 0x000fe400078e0a04 */
[----:B------:R-:W-:Y:S02]  /*2180*/  IMAD.IADD R3, R4, 0x1, -R3 ;  /* 0x0000000104037824 */ /* 0x000fe400078e0a03 */
[----:B------:R-:W-:Y:S02]  /*2190*/  IMAD R11, R5, R16, R11 ;  /* 0x00000010050b7224 */ /* 0x000fe400078e020b */
[----:B------:R-:W-:-:S07]  /*21a0*/  IMAD R8, R3, R2, R8 ;  /* 0x0000000203087224 */ /* 0x000fce00078e0208 */
.L_x_34:
[----:B------:R-:W-:Y:S01]  /*21b0*/  VIADD R14, R14, 0x1 ;  /* 0x000000010e0e7836 */ /* 0x000fe20000000000 */
[----:B------:R-:W-:Y:S01]  /*21c0*/  PLOP3.LUT P1, PT, PT, PT, PT, 0x80, 0x8 ;  /* 0x000000000008781c */ /* 0x000fe20003f2f070 */
[----:B------:R-:W-:Y:S02]  /*21d0*/  IMAD.IADD R21, R11, 0x1, R170 ;  /* 0x000000010b157824 */ /* 0x000fe400078e02aa */
[----:B------:R-:W-:Y:S01]  /*21e0*/  IMAD.IADD R20, R8, 0x1, R147 ;  /* 0x0000000108147824 */ /* 0x000fe200078e0293 */
[----:B------:R-:W-:-:S04]  /*21f0*/  ISETP.NE.AND P0, PT, R14, 0x2, PT ;  /* 0x000000020e00780c */ /* 0x000fc80003f05270 */
[----:B------:R-:W-:Y:S02]  /*2200*/  SEL R2, RZ, 0x1, P0 ;  /* 0x00000001ff027807 */ /* 0x000fe40000000000 */
[----:B------:R-:W-:Y:S02]  /*2210*/  SEL R14, R14, RZ, P0 ;  /* 0x000000ff0e0e7207 */ /* 0x000fe40000000000 */
[----:B------:R-:W-:Y:S01]  /*2220*/  LOP3.LUT R13, R13, R2, RZ, 0x3c, !PT ;  /* 0x000000020d0d7212 */ /* 0x000fe200078e3cff */
[----:B------:R-:W-:Y:S06]  /*2230*/  @P2 BRA `(.L_x_35) ;  /* 0xfffffff000a02947 */ /* 0x000fec000383ffff */
[----:B------:R-:W-:Y:S01]  /*2240*/  UIADD3 UR5, UPT, UPT, UR4, 0x10, URZ ;  /* 0x0000001004057890 */ /* 0x000fe2000fffe0ff */
[----:B------:R-:W-:-:S03]  /*2250*/  SHF.L.U32 R3, R15, 0x1f, RZ ;  /* 0x0000001f0f037819 */ /* 0x000fc600000006ff */
[----:B------:R-:W-:-:S09]  /*2260*/  ULEA UR4, UR6, UR5, 0x3 ;  /* 0x0000000506047291 */ /* 0x000fd2000f8e18ff */
[----:B------:R-:W1:Y:S02]  /*2270*/  SYNCS.PHASECHK.TRANS64.TRYWAIT P0, [UR4], R3 ;  /* 0x00000003ff0075a7 */ /* 0x000e640008001104 */
[----:B-1----:R-:W-:Y:S05]  /*2280*/  @!P0 BRA `(.L_x_36) ;  /* 0x0000005c00848947 */ /* 0x002fea0003800000 */
.L_x_109:
[----:B------:R-:W-:-:S04]  /*2290*/  UIADD3 UR6, UPT, UPT, UR6, 0x1, URZ ;  /* 0x0000000106067890 */ /* 0x000fc8000fffe0ff */
[----:B------:R-:W-:-:S04]  /*22a0*/  UISETP.NE.AND UP0, UPT, UR6, 0x2, UPT ;  /* 0x000000020600788c */ /* 0x000fc8000bf05270 */
[----:B------:R-:W-:Y:S02]  /*22b0*/  USEL UR4, URZ, 0x1, UP0 ;  /* 0x00000001ff047887 */ /* 0x000fe40008000000 */
[----:B------:R-:W-:-:S04]  /*22c0*/  USEL UR6, UR6, URZ, UP0 ;  /* 0x000000ff06067287 */ /* 0x000fc80008000000 */
[----:B------:R-:W-:Y:S01]  /*22d0*/  ULEA UR6, UR6, UR5, 0x3 ;  /* 0x0000000506067291 */ /* 0x000fe2000f8e18ff */
[----:B-1----:R-:W-:-:S04]  /*22e0*/  LOP3.LUT R3, R15, UR4, RZ, 0x3c, !PT ;  /* 0x000000040f037c12 */ /* 0x002fc8000f8e3cff */
[----:B------:R-:W-:Y:S01]  /*22f0*/  SHF.L.U32 R3, R3, 0x1f, RZ ;  /* 0x0000001f03037819 */ /* 0x000fe200000006ff */
[----:B----4-:R-:W-:-:S07]  /*2300*/  IMAD.U32 R0, RZ, RZ, UR6 ;  /* 0x00000006ff007e24 */ /* 0x010fce000f8e00ff */
.L_x_37:
[----:B-1----:R1:W2:Y:S02]  /*2310*/  SYNCS.PHASECHK.TRANS64.TRYWAIT P0, [R0+URZ], R3 ;  /* 0x00000003000075a7 */ /* 0x0022a400080011ff */
[----:B--2---:R-:W-:Y:S05]  /*2320*/  @!P0 NANOSLEEP.SYNCS 0x989680 ;  /* 0x009896800000895d */ /* 0x004fea0003900000 */
[----:B------:R-:W2:Y:S02]  /*2330*/  @!P0 SYNCS.PHASECHK.TRANS64 P0, [R0+URZ], R3 ;  /* 0x00000003000085a7 */ /* 0x000ea400080010ff */
[----:B--2---:R-:W-:Y:S05]  /*2340*/  @P0 EXIT ;  /* 0x000000000000094d */ /* 0x004fea0003800000 */
[----:B------:R-:W-:Y:S05]  /*2350*/  BRA `(.L_x_37) ;  /* 0xfffffffc00ec7947 */ /* 0x000fea000383ffff */
.L_x_17:
[----:B------:R-:W-:-:S04]  /*2360*/  UISETP.NE.AND UP1, UPT, UR37, URZ, UPT ;  /* 0x000000ff2500728c */ /* 0x000fc8000bf25270 */
[----:B------:R-:W-:-:S09]  /*2370*/  UISETP.NE.OR UP1, UPT, UR8, 0x1, UP1 ;  /* 0x000000010800788c */ /* 0x000fd20008f25670 */
[----:B------:R-:W-:Y:S05]  /*2380*/  BRA.U UP1, `(.L_x_38) ;  /* 0x0000000501487547 */ /* 0x000fea000b800000 */
[----:B------:R-:W-:Y:S01]  /*2390*/  ISETP.NE.AND P2, PT, R2, RZ, PT ;  /* 0x000000ff0200720c */ /* 0x000fe20003f45270 */
[----:B------:R-:W-:Y:S01]  /*23a0*/  IMAD.MOV.U32 R12, RZ, RZ, 0x1 ;  /* 0x00000001ff0c7424 */ /* 0x000fe200078e00ff */
[----:B------:R-:W-:Y:S02]  /*23b0*/  CS2R R10, SRZ ;  /* 0x00000000000a7805 */ /* 0x000fe4000001ff00 */
[----:B------:R-:W-:Y:S01]  /*23c0*/  CS2R R8, SRZ ;  /* 0x0000000000087805 */ /* 0x000fe2000001ff00 */
[----:B------:R-:W-:Y:S01]  /*23d0*/  UMOV UR4, 0x400 ;  /* 0x0000040000047882 */ /* 0x000fe20000000000 */
[----:B------:R-:W-:Y:S01]  /*23e0*/  UMOV UR6, URZ ;  /* 0x000000ff00067c82 */ /* 0x000fe20008000000 */
[----:B------:R-:W-:-:S12]  /*23f0*/  ULEA UR37, UR37, UR4, 0x18 ;  /* 0x0000000425257291 */ /* 0x000fd8000f8ec0ff */
.L_x_42:
[----:B------:R-:W-:Y:S02]  /*2400*/  LEA R0, R8, UR37, 0x3 ;  /* 0x0000002508007c11 */ /* 0x000fe4000f8e18ff */
[----:B------:R-:W-:-:S03]  /*2410*/  SHF.L.U32 R5, R9, 0x1f, RZ ;  /* 0x0000001f09057819 */ /* 0x000fc600000006ff */
[----:B------:R-:W-:Y:S01]  /*2420*/  VIADD R4, R0, 0xc0 ;  /* 0x000000c000047836 */ /* 0x000fe20000000000 */
[----:B------:R-:W1:Y:S02]  /*2430*/  SYNCS.PHASECHK.TRANS64.TRYWAIT P0, [R0+URZ+0xb0], R5 ;  /* 0x0000b005000075a7 */ /* 0x000e6400080011ff */
[----:B-1----:R-:W-:Y:S05]  /*2440*/  @!P0 BRA `(.L_x_39) ;  /* 0x0000005c002c8947 */ /* 0x002fea0003800000 */
.L_x_110:
[----:B------:R-:W-:Y:S01]  /*2450*/  ULEA UR5, UR6, UR37, 0x3 ;  /* 0x0000002506057291 */ /* 0x000fe2000f8e18ff */
[----:B------:R-:W-:Y:S02]  /*2460*/  PRMT R4, RZ, 0x654, R4 ;  /* 0x00000654ff047816 */ /* 0x000fe40000000004 */
[----:B-1----:R-:W-:Y:S01]  /*2470*/  SHF.L.U32 R5, R12, 0x1f, RZ ;  /* 0x0000001f0c057819 */ /* 0x002fe200000006ff */
[----:B------:R-:W-:Y:S01]  /*2480*/  UIADD3 UR4, UPT, UPT, UR5, 0x50, URZ ;  /* 0x0000005005047890 */ /* 0x000fe2000fffe0ff */
[----:B------:R1:W-:Y:S05]  /*2490*/  SYNCS.ARRIVE.TRANS64.RED.A1T0 RZ, [R4+URZ], RZ ;  /* 0x000000ff04ff79a7 */ /* 0x0003ea00081004ff */
[----:B------:R-:W-:Y:S01]  /*24a0*/  IMAD.U32 R7, RZ, RZ, UR4 ;  /* 0x00000004ff077e24 */ /* 0x000fe2000f8e00ff */
[----:B------:R-:W2:Y:S04]  /*24b0*/  SYNCS.PHASECHK.TRANS64.TRYWAIT P0, [UR5+0x60], R5 ;  /* 0x00006005ff0075a7 */ /* 0x000ea80008001105 */
[----:B------:R-:W-:Y:S01]  /*24c0*/  PRMT R6, R2, 0x654, R7 ;  /* 0x0000065402067816 */ /* 0x000fe20000000007 */
[----:B-1----:R-:W-:Y:S01]  /*24d0*/  @!P2 IMAD.MOV.U32 R4, RZ, RZ, 0x10 ;  /* 0x00000010ff04a424 */ /* 0x002fe200078e00ff */
[----:B--2---:R-:W-:Y:S06]  /*24e0*/  @!P0 BRA `(.L_x_40) ;  /* 0x0000005c00188947 */ /* 0x004fec0003800000 */
.L_x_112:
[----:B------:R-:W-:Y:S01]  /*24f0*/  ULEA UR4, UR6, UR37, 0x4 ;  /* 0x0000002506047291 */ /* 0x000fe2000f8e20ff */
[----:B------:R-:W-:Y:S01]  /*2500*/  SEL R3, R6, R3, !P2 ;  /* 0x0000000306037207 */ /* 0x000fe20005000000 */
[----:B------:R-:W-:Y:S01]  /*2510*/  UIADD3 UR5, UPT, UPT, UR5, 0x50, URZ ;  /* 0x0000005005057890 */ /* 0x000fe2000fffe0ff */
[----:B-1----:R-:W-:Y:S01]  /*2520*/  LEA R0, R11, UR37, 0x3 ;  /* 0x000000250b007c11 */ /* 0x002fe2000f8e18ff */
[----:B------:R-:W-:Y:S01]  /*2530*/  UIADD3 UR4, UPT, UPT, UR4, 0xe0, URZ ;  /* 0x000000e004047890 */ /* 0x000fe2000fffe0ff */
[----:B------:R-:W-:Y:S01]  /*2540*/  SHF.L.U32 R5, R10, 0x1f, RZ ;  /* 0x0000001f0a057819 */ /* 0x000fe200000006ff */
[----:B------:R1:W-:Y:S01]  /*2550*/  @!P2 SYNCS.ARRIVE.TRANS64.RED RZ, [R3+URZ], R4 ;  /* 0x0000000403ffa9a7 */ /* 0x0003e200080004ff */
[----:B------:R-:W-:Y:S01]  /*2560*/  UIADD3 UR6, UPT, UPT, UR6, 0x1, URZ ;  /* 0x0000000106067890 */ /* 0x000fe2000fffe0ff */
[----:B------:R-:W-:-:S03]  /*2570*/  VIADD R8, R8, 0x1 ;  /* 0x0000000108087836 */ /* 0x000fc60000000000 */
[----:B------:R-:W-:Y:S02]  /*2580*/  UISETP.NE.AND UP0, UPT, UR6, 0x2, UPT ;  /* 0x000000020600788c */ /* 0x000fe4000bf05270 */
[----:B------:R-:W-:Y:S06]  /*2590*/  UGETNEXTWORKID.BROADCAST [UR4], [UR5] ;  /* 0x00000000040073ca */ /* 0x000fec0008000100 */
[----:B------:R-:W-:Y:S01]  /*25a0*/  USEL UR4, URZ, 0x1, UP0 ;  /* 0x00000001ff047887 */ /* 0x000fe20008000000 */
[----:B------:R-:W-:Y:S01]  /*25b0*/  ISETP.NE.AND P0, PT, R8, 0x2, PT ;  /* 0x000000020800780c */ /* 0x000fe20003f05270 */
[----:B------:R-:W-:Y:S01]  /*25c0*/  USEL UR6, UR6, URZ, UP0 ;  /* 0x000000ff06067287 */ /* 0x000fe20008000000 */
[----:B------:R-:W2:Y:S03]  /*25d0*/  SYNCS.PHASECHK.TRANS64.TRYWAIT P1, [R0+URZ+0x50], R5 ;  /* 0x00005005000075a7 */ /* 0x000ea600080211ff */
[----:B------:R-:W-:Y:S01]  /*25e0*/  LOP3.LUT R12, R12, UR4, RZ, 0x3c, !PT ;  /* 0x000000040c0c7c12 */ /* 0x000fe2000f8e3cff */
[----:B-12---:R-:W-:Y:S07]  /*25f0*/  @!P1 BRA `(.L_x_41) ;  /* 0x0000005800ec9947 */ /* 0x006fee0003800000 */
.L_x_113:
[C---:B------:R-:W-:Y:S01]  /*2600*/  LEA R4, R11.reuse, UR37, 0x4 ;  /* 0x000000250b047c11 */ /* 0x040fe2000f8e20ff */
[----:B-1----:R-:W-:Y:S01]  /*2610*/  VIADD R0, R0, 0x60 ;  /* 0x0000006000007836 */ /* 0x002fe20000000000 */
[----:B------:R-:W-:Y:S01]  /*2620*/  SEL R8, R8, RZ, P0 ;  /* 0x000000ff08087207 */ /* 0x000fe20000000000 */
[----:B------:R-:W-:-:S03]  /*2630*/  VIADD R11, R11, 0x1 ;  /* 0x000000010b0b7836 */ /* 0x000fc60000000000 */
[----:B------:R-:W1:Y:S01]  /*2640*/  LDS.128 R4, [R4+0xe0] ;  /* 0x0000e00004047984 */ /* 0x000e620000000c00 */
[----:B------:R-:W-:Y:S02]  /*2650*/  PRMT R0, RZ, 0x654, R0 ;  /* 0x00000654ff007816 */ /* 0x000fe40000000000 */
[C---:B------:R-:W-:Y:S01]  /*2660*/  ISETP.NE.AND P1, PT, R11.reuse, 0x2, PT ;  /* 0x000000020b00780c */ /* 0x040fe20003f25270 */
[----:B------:R-:W-:Y:S01]  /*2670*/  @!PT LDS RZ, [RZ] ;  /* 0x00000000fffff984 */ /* 0x000fe20000000800 */
[----:B------:R-:W-:Y:S01]  /*2680*/  @!PT LDS RZ, [RZ] ;  /* 0x00000000fffff984 */ /* 0x000fe20000000800 */
[----:B------:R-:W-:Y:S01]  /*2690*/  @!PT LDS RZ, [RZ] ;  /* 0x00000000fffff984 */ /* 0x000fe20000000800 */
[----:B------:R-:W-:Y:S01]  /*26a0*/  @!PT LDS RZ, [RZ] ;  /* 0x00000000fffff984 */ /* 0x000fe20000000800 */
[----:B------:R2:W-:Y:S06]  /*26b0*/  MEMBAR.ALL.CTA ;  /* 0x0000000000007992 */ /* 0x0005ec0000008000 */
[----:B--2---:R-:W2:Y:S01]  /*26c0*/  FENCE.VIEW.ASYNC.S ;  /* 0x00000000000073c6 */ /* 0x004ea20000000000 */
[----:B------:R-:W-:Y:S01]  /*26d0*/  SEL R11, R11, RZ, P1 ;  /* 0x000000ff0b0b7207 */ /* 0x000fe20000800000 */
[----:B--2---:R2:W-:Y:S01]  /*26e0*/  SYNCS.ARRIVE.TRANS64.RED.A1T0 RZ, [R0+URZ], RZ ;  /* 0x000000ff00ff79a7 */ /* 0x0045e200081004ff */
[----:B-1----:R-:W-:-:S02]  /*26f0*/  LOP3.LUT P3, RZ, R6, 0x1, RZ, 0xc0, !PT ;  /* 0x0000000106ff7812 */ /* 0x002fc4000786c0ff */
[----:B------:R-:W-:-:S04]  /*2700*/  SEL R5, RZ, 0x1, P1 ;  /* 0x00000001ff057807 */ /* 0x000fc80000800000 */
[----:B------:R-:W-:Y:S02]  /*2710*/  LOP3.LUT R10, R10, R5, RZ, 0x3c, !PT ;  /* 0x000000050a0a7212 */ /* 0x000fe400078e3cff */
[----:B--2---:R-:W-:-:S04]  /*2720*/  SEL R0, RZ, 0x1, P0 ;  /* 0x00000001ff007807 */ /* 0x004fc80000000000 */
[----:B------:R-:W-:Y:S01]  /*2730*/  LOP3.LUT R9, R9, R0, RZ, 0x3c, !PT ;  /* 0x0000000009097212 */ /* 0x000fe200078e3cff */
[----:B------:R-:W-:Y:S06]  /*2740*/  @P3 BRA `(.L_x_42) ;  /* 0xfffffffc002c3947 */ /* 0x000fec000383ffff */
[----:B------:R-:W-:Y:S01]  /*2750*/  ULEA UR5, UR6, UR37, 0x3 ;  /* 0x0000002506057291 */ /* 0x000fe2000f8e18ff */
[----:B------:R-:W-:-:S08]  /*2760*/  SHF.L.U32 R3, R12, 0x1f, RZ ;  /* 0x0000001f0c037819 */ /* 0x000fd000000006ff */
[----:B------:R-:W1:Y:S02]  /*2770*/  SYNCS.PHASECHK.TRANS64 P0, [UR5+0x60], R3 ;  /* 0x00006003ff0075a7 */ /* 0x000e640008001005 */
[----:B-1----:R-:W-:Y:S05]  /*2780*/  @P0 BRA `(.L_x_43) ;  /* 0x0000000000080947 */ /* 0x002fea0003800000 */
[----:B------:R-:W1:Y:S02]  /*2790*/  SYNCS.PHASECHK.TRANS64.TRYWAIT P0, [UR5+0x60], R3 ;  /* 0x00006003ff0075a7 */ /* 0x000e640008001105 */
[----:B-1----:R-:W-:Y:S05]  /*27a0*/  @!P0 BRA `(.L_x_44) ;  /* 0x0000005800948947 */ /* 0x002fea0003800000 */
.L_x_43:
[----:B------:R-:W-:-:S04]  /*27b0*/  UIADD3 UR4, UPT, UPT, UR6, 0x1, URZ ;  /* 0x0000000106047890 */ /* 0x000fc8000fffe0ff */
[----:B------:R-:W-:-:S04]  /*27c0*/  UISETP.NE.AND UP0, UPT, UR4, 0x2, UPT ;  /* 0x000000020400788c */ /* 0x000fc8000bf05270 */
[----:B------:R-:W-:Y:S02]  /*27d0*/  USEL UR7, URZ, 0x1, UP0 ;  /* 0x00000001ff077887 */ /* 0x000fe40008000000 */
[----:B------:R-:W-:-:S04]  /*27e0*/  USEL UR4, UR4, URZ, UP0 ;  /* 0x000000ff04047287 */ /* 0x000fc80008000000 */
[----:B------:R-:W-:Y:S01]  /*27f0*/  ULEA UR4, UR4, UR37, 0x3 ;  /* 0x0000002504047291 */ /* 0x000fe2000f8e18ff */
[----:B-1----:R-:W-:-:S04]  /*2800*/  LOP3.LUT R3, R12, UR7, RZ, 0x3c, !PT ;  /* 0x000000070c037c12 */ /* 0x002fc8000f8e3cff */
[----:B------:R-:W-:-:S04]  /*2810*/  SHF.L.U32 R0, R3, 0x1f, RZ ;  /* 0x0000001f03007819 */ /* 0x000fc800000006ff */
[----:B------:R-:W1:Y:S02]  /*2820*/  SYNCS.PHASECHK.TRANS64 P0, [UR4+0x60], R0 ;  /* 0x00006000ff0075a7 */ /* 0x000e640008001004 */
[----:B-1----:R-:W-:Y:S05]  /*2830*/  @P0 EXIT ;  /* 0x000000000000094d */ /* 0x002fea0003800000 */
[----:B------:R-:W-:Y:S02]  /*2840*/  SHF.L.U32 R3, R3, 0x1f, RZ ;  /* 0x0000001f03037819 */ /* 0x000fe400000006ff */
[----:B------:R-:W-:-:S07]  /*2850*/  MOV R0, UR4 ;  /* 0x0000000400007c02 */ /* 0x000fce0008000f00 */
.L_x_45:
[----:B-1----:R1:W2:Y:S02]  /*2860*/  SYNCS.PHASECHK.TRANS64.TRYWAIT P0, [R0+URZ+0x60], R3 ;  /* 0x00006003000075a7 */ /* 0x0022a400080011ff */
[----:B--2---:R-:W-:Y:S05]  /*2870*/  @!P0 NANOSLEEP.SYNCS 0x989680 ;  /* 0x009896800000895d */ /* 0x004fea0003900000 */
[----:B------:R-:W2:Y:S02]  /*2880*/  @!P0 SYNCS.PHASECHK.TRANS64 P0, [R0+URZ+0x60], R3 ;  /* 0x00006003000085a7 */ /* 0x000ea400080010ff */
[----:B--2---:R-:W-:Y:S05]  /*2890*/  @P0 EXIT ;  /* 0x000000000000094d */ /* 0x004fea0003800000 */
[----:B------:R-:W-:Y:S05]  /*28a0*/  BRA `(.L_x_45) ;  /* 0xfffffffc00ec7947 */ /* 0x000fea000383ffff */
.L_x_38:
[----:B------:R-:W-:-:S09]  /*28b0*/  UISETP.NE.AND UP1, UPT, UR8, URZ, UPT ;  /* 0x000000ff0800728c */ /* 0x000fd2000bf25270 */
[----:B------:R-:W-:Y:S05]  /*28c0*/  BRA.U UP1, `(.L_x_46) ;  /* 0x0000000d01607547 */ /* 0x000fea000b800000 */
[----:B------:R-:W-:Y:S01]  /*28d0*/  UMOV UR4, 0x40 ;  /* 0x0000004000047882 */ /* 0x000fe20000000000 */
[----:B------:R-:W-:Y:S01]  /*28e0*/  NOP ;  /* 0x0000000000007918 */ /* 0x000fe20000000000 */
[----:B------:R-:W-:Y:S01]  /*28f0*/  ULEA UR4, UR37, UR4, 0x18 ;  /* 0x0000000425047291 */ /* 0x000fe2000f8ec0ff */
[----:B------:R-:W-:Y:S02]  /*2900*/  UMOV UR5, 0x400 ;  /* 0x0000040000057882 */ /* 0x000fe40000000000 */
[----:B------:R-:W-:-:S06]  /*2910*/  ULEA UR37, UR37, UR5, 0x18 ;  /* 0x0000000525257291 */ /* 0x000fcc000f8ec0ff */
[----:B------:R-:W1:Y:S02]  /*2920*/  LDS.U8 R0, [UR4+0x1c] ;  /* 0x00001c04ff007984 */ /* 0x000e640008000000 */
[----:B-1----:R-:W-:-:S13]  /*2930*/  ISETP.NE.AND P0, PT, R0, RZ, PT ;  /* 0x000000ff0000720c */ /* 0x002fda0003f05270 */
[----:B------:R-:W-:Y:S05]  /*2940*/  @P0 BRA `(.L_x_47) ;  /* 0x0000000000580947 */ /* 0x000fea0003800000 */
[----:B------:R-:W-:-:S13]  /*2950*/  ELECT P0, URZ, PT ;  /* 0x0000000000ff782f */ /* 0x000fda0003800000 */
[----:B------:R-:W-:Y:S05]  /*2960*/  @!P0 BRA `(.L_x_48) ;  /* 0x0000000000608947 */ /* 0x000fea0003800000 */
[----:B------:R-:W-:Y:S01]  /*2970*/  UMOV UR5, 0x10 ;  /* 0x0000001000057882 */ /* 0x000fe20000000000 */
[----:B------:R-:W-:Y:S01]  /*2980*/  HFMA2 R0, -RZ, RZ, 0, 5.9604644775390625e-08 ;  /* 0x00000001ff007431 */ /* 0x000fe200000001ff */
[----:B------:R-:W-:-:S03]  /*2990*/  MOV R2, 0xffff ;  /* 0x0000ffff00027802 */ /* 0x000fc60000000f00 */
[----:B------:R-:W-:Y:S04]  /*29a0*/  DEPBAR.LE SB1, 0x36 ;  /* 0x00009d800000791a */ /* 0x000fe80000000000 */
[----:B------:R-:W1:Y:S02]  /*29b0*/  UTCATOMSWS.FIND_AND_SET.ALIGN UP0, UR5, UR5 ;  /* 0x00000005000575e3 */ /* 0x000e640008000800 */
[----:B-1----:R-:W-:Y:S01]  /*29c0*/  MOV R3, UR5 ;  /* 0x0000000500037c02 */ /* 0x002fe20008000f00 */
[----:B------:R-:W-:Y:S06]  /*29d0*/  BRA.U UP0, `(.L_x_49) ;  /* 0x0000000100187547 */ /* 0x000fec000b800000 */
.L_x_50:
[----:B------:R-:W-:Y:S05]  /*29e0*/  NANOSLEEP 0x64 ;  /* 0x000000640000795d */ /* 0x000fea0003800000 */
[----:B------:R-:W-:-:S05]  /*29f0*/  UMOV UR5, 0x10 ;  /* 0x0000001000057882 */ /* 0x000fca0000000000 */
[----:B------:R-:W-:Y:S04]  /*2a00*/  DEPBAR.LE SB1, 0x36 ;  /* 0x00009d800000791a */ /* 0x000fe80000000000 */
[----:B------:R-:W1:Y:S02]  /*2a10*/  UTCATOMSWS.FIND_AND_SET.ALIGN UP0, UR5, UR5 ;  /* 0x00000005000575e3 */ /* 0x000e640008000800 */
[----:B-1----:R-:W-:Y:S01]  /*2a20*/  MOV R3, UR5 ;  /* 0x0000000500037c02 */ /* 0x002fe20008000f00 */
[----:B------:R-:W-:Y:S05]  /*2a30*/  BRA.U !UP0, `(.L_x_50) ;  /* 0xfffffffd08e87547 */ /* 0x000fea000b83ffff */
.L_x_49:
[-C--:B------:R-:W-:Y:S02]  /*2a40*/  SHF.L.U32 R2, R2, R3.reuse, RZ ;  /* 0x0000000302027219 */ /* 0x080fe400000006ff */
[----:B------:R-:W-:Y:S01]  /*2a50*/  SHF.L.U32 R0, R0, R3, RZ ;  /* 0x0000000300007219 */ /* 0x000fe200000006ff */
[----:B------:R-:W-:Y:S02]  /*2a60*/  IMAD.SHL.U32 R3, R3, 0x20, RZ ;  /* 0x0000002003037824 */ /* 0x000fe400078e00ff */
[----:B------:R1:W-:Y:S04]  /*2a70*/  ATOMS.OR RZ, [UR4+0x14], R2 ;  /* 0x00001402ffff798c */ /* 0x0003e8000b000004 */
[----:B------:R1:W-:Y:S04]  /*2a80*/  ATOMS.OR RZ, [UR4+0x18], R0 ;  /* 0x00001800ffff798c */ /* 0x0003e8000b000004 */
[----:B------:R1:W-:Y:S01]  /*2a90*/  STS [UR37+0x100], R3 ;  /* 0x00010003ff007988 */ /* 0x0003e20008000825 */
[----:B------:R-:W-:Y:S05]  /*2aa0*/  BRA `(.L_x_48) ;  /* 0x0000000000107947 */ /* 0x000fea0003800000 */
.L_x_47:
[----:B------:R-:W-:Y:S02]  /*2ab0*/  MOV R0, 0xffffffff ;  /* 0xffffffff00007802 */ /* 0x000fe40000000f00 */
[----:B------:R-:W-:-:S03]  /*2ac0*/  MOV R2, 0x2af0 ;  /* 0x00002af000027802 */ /* 0x000fc60000000f00 */
[----:B------:R1:W-:Y:S04]  /*2ad0*/  STS [UR37+0x100], R0 ;  /* 0x00010000ff007988 */ /* 0x0003e80008000825 */
[----:B-1-3-5:R-:W-:Y:S05]  /*2ae0*/  CALL.REL.NOINC `($__internal_1_$__cuda_sm10x_tcgen05_guardrail_trap_phase_invalid_during_alloc) ;  /* 0x0000005c00507944 */ /* 0x02afea0003c00000 */
.L_x_48:
[----:B------:R-:W-:Y:S05]  /*2af0*/  WARPSYNC.ALL ;  /* 0x0000000000007948 */ /* 0x000fea0003800000 */
[----:B------:R-:W2:Y:S01]  /*2b00*/  S2UR UR6, SR_CgaCtaId ;  /* 0x00000000000679c3 */ /* 0x000ea20000008800 */
[----:B------:R-:W-:Y:S01]  /*2b10*/  UMOV UR4, 0x400 ;  /* 0x0000040000047882 */ /* 0x000fe20000000000 */
[----:B------:R-:W-:-:S06]  /*2b20*/  NOP ;  /* 0x0000000000007918 */ /* 0x000fcc0000000000 */
[----:B------:R-:W-:Y:S06]  /*2b30*/  BAR.ARV 0x6, 0xa0 ;  /* 0x0182800000007b1d */ /* 0x000fec0000002000 */
[----:B------:R-:W4:Y:S01]  /*2b40*/  LDCU UR7, c[0x0][0x38c] ;  /* 0x00007180ff0777ac */ /* 0x000f220008000800 */
[----:B------:R-:W-:Y:S01]  /*2b50*/  IMAD.MOV.U32 R11, RZ, RZ, 0x1 ;  /* 0x00000001ff0b7424 */ /* 0x000fe200078e00ff */
[----:B------:R-:W-:Y:S01]  /*2b60*/  CS2R R8, SRZ ;  /* 0x0000000000087805 */ /* 0x000fe2000001ff00 */
[----:B------:R-:W-:Y:S01]  /*2b70*/  IMAD.MOV.U32 R10, RZ, RZ, RZ ;  /* 0x000000ffff0a7224 */ /* 0x000fe200078e00ff */
[----:B------:R-:W-:Y:S01]  /*2b80*/  UMOV UR18, URZ ;  /* 0x000000ff00127c82 */ /* 0x000fe20008000000 */
[----:B------:R-:W-:Y:S01]  /*2b90*/  UMOV UR17, URZ ;  /* 0x000000ff00117c82 */ /* 0x000fe20008000000 */
[----:B------:R-:W-:Y:S01]  /*2ba0*/  UMOV UR20, 0x0 ;  /* 0x0000000000147882 */ /* 0x000fe20000000000 */
[----:B------:R-:W-:Y:S01]  /*2bb0*/  UMOV UR21, 0x8200490 ;  /* 0x0820049000157882 */ /* 0x000fe20000000000 */
[----:B--2---:R-:W-:Y:S01]  /*2bc0*/  ULEA UR6, UR6, UR4, 0x18 ;  /* 0x0000000406067291 */ /* 0x004fe2000f8ec0ff */
[----:B------:R-:W2:Y:S03]  /*2bd0*/  LDCU UR4, c[0x0][0x38c] ;  /* 0x00007180ff0477ac */ /* 0x000ea60008000800 */
[----:B------:R-:W-:-:S02]  /*2be0*/  UIADD3 UR11, UPT, UPT, UR6, 0x8400, URZ ;  /* 0x00008400060b7890 */ /* 0x000fc4000fffe0ff */
[----:B----4-:R-:W-:-:S03]  /*2bf0*/  UIADD3 UR7, UPT, UPT, UR7, 0x1f, URZ ;  /* 0x0000001f07077890 */ /* 0x010fc6000fffe0ff */
[----:B-1----:R-:W1:Y:S01]  /*2c00*/  LDS R0, [UR6+0x100] ;  /* 0x00010006ff007984 */ /* 0x002e620008000800 */
[----:B------:R-:W-:Y:S02]  /*2c10*/  UIADD3 UR12, UPT, UPT, UR6, 0xa400, URZ ;  /* 0x0000a400060c7890 */ /* 0x000fe4000fffe0ff */
[----:B------:R-:W-:Y:S02]  /*2c20*/  USHF.R.S32.HI UR5, URZ, 0x1f, UR7 ;  /* 0x0000001fff057899 */ /* 0x000fe40008011407 */
[----:B------:R-:W-:Y:S02]  /*2c30*/  USHF.R.U32.HI UR11, URZ, 0x4, UR11 ;  /* 0x00000004ff0b7899 */ /* 0x000fe4000801160b */
[----:B------:R-:W-:Y:S02]  /*2c40*/  ULEA.HI UR5, UR5, UR7, URZ, 0x5 ;  /* 0x0000000705057291 */ /* 0x000fe4000f8f28ff */
[----:B------:R-:W-:Y:S02]  /*2c50*/  USHF.R.U32.HI UR12, URZ, 0x4, UR12 ;  /* 0x00000004ff0c7899 */ /* 0x000fe4000801160c */
[----:B------:R-:W-:-:S02]  /*2c60*/  USHF.R.S32.HI UR5, URZ, 0x5, UR5 ;  /* 0x00000005ff057899 */ /* 0x000fc40008011405 */
[----:B------:R-:W-:Y:S02]  /*2c70*/  ULOP3.LUT UR11, UR11, 0x3fff, URZ, 0xc0, !UPT ;  /* 0x00003fff0b0b7892 */ /* 0x000fe4000f8ec0ff */
[----:B------:R-:W-:Y:S02]  /*2c80*/  UISETP.LT.AND UP0, UPT, UR5, 0x1, UPT ;  /* 0x000000010500788c */ /* 0x000fe4000bf01270 */
[----:B------:R-:W-:Y:S02]  /*2c90*/  ULOP3.LUT UR12, UR12, 0x3fff, URZ, 0xc0, !UPT ;  /* 0x00003fff0c0c7892 */ /* 0x000fe4000f8ec0ff */
[----:B------:R-:W-:Y:S02]  /*2ca0*/  USEL UR10, UR5, 0x1, !UP0 ;  /* 0x00000001050a7887 */ /* 0x000fe4000c000000 */
[----:B------:R-:W-:Y:S02]  /*2cb0*/  ULOP3.LUT UR11, UR11, 0x10000, URZ, 0xfc, !UPT ;  /* 0x000100000b0b7892 */ /* 0x000fe4000f8efcff */
[----:B------:R-:W-:-:S02]  /*2cc0*/  ULOP3.LUT UR12, UR12, 0x10000, URZ, 0xfc, !UPT ;  /* 0x000100000c0c7892 */ /* 0x000fc4000f8efcff */
[----:B------:R-:W-:Y:S02]  /*2cd0*/  UIADD3 UR10, UPT, UPT, -UR10, URZ, URZ ;  /* 0x000000ff0a0a7290 */ /* 0x000fe4000fffe1ff */
[----:B--2---:R-:W-:Y:S01]  /*2ce0*/  UISETP.GE.AND UP3, UPT, UR4, 0x1, UPT ;  /* 0x000000010400788c */ /* 0x004fe2000bf66270 */
[----:B-1----:R-:W-:-:S15]  /*2cf0*/  R2UR UR19, R0 ;  /* 0x00000000001372ca */ /* 0x002fde00000e0000 */
.L_x_57:
[----:B------:R-:W-:Y:S02]  /*2d00*/  LEA R0, R10, UR6, 0x3 ;  /* 0x000000060a007c11 */ /* 0x000fe4000f8e18ff */
[----:B------:R-:W-:Y:S02]  /*2d10*/  SHF.L.U32 R5, R9, 0x1f, RZ ;  /* 0x0000001f09057819 */ /* 0x000fe400000006ff */
[----:B------:R-:W-:Y:S01]  /*2d20*/  PLOP3.LUT P0, PT, PT, PT, UP3, 0x80, 0x8 ;  /* 0x000000000008781c */ /* 0x000fe20003f0f038 */
[----:B------:R-:W-:Y:S01]  /*2d30*/  VIADD R3, R0, 0x60 ;  /* 0x0000006000037836 */ /* 0x000fe20000000000 */
[----:B-1----:R-:W1:Y:S02]  /*2d40*/  SYNCS.PHASECHK.TRANS64.TRYWAIT P1, [R0+URZ+0x50], R5 ;  /* 0x00005005000075a7 */ /* 0x002e6400080211ff */
[----:B-1--4-:R-:W-:Y:S09]  /*2d50*/  @!P1 BRA `(.L_x_51) ;  /* 0x0000005400409947 */ /* 0x012ff20003800000 */
.L_x_115:
[----:B------:R-:W-:Y:S01]  /*2d60*/  LEA R4, R10, UR6, 0x4 ;  /* 0x000000060a047c11 */ /* 0x000fe2000f8e20ff */
[----:B------:R-:W-:Y:S01]  /*2d70*/  @UP3 ULEA UR4, UR17, UR6, 0x3 ;  /* 0x0000000611043291 */ /* 0x000fe2000f8e18ff */
[----:B------:R-:W-:Y:S01]  /*2d80*/  PLOP3.LUT P2, PT, PT, PT, PT, 0x80, 0x8 ;  /* 0x000000000008781c */ /* 0x000fe20003f4f070 */
[----:B------:R-:W-:Y:S01]  /*2d90*/  ULEA UR9, UR18, UR6, 0x3 ;  /* 0x0000000612097291 */ /* 0x000fe2000f8e18ff */
[----:B------:R-:W-:Y:S02]  /*2da0*/  PRMT R3, RZ, 0x654, R3 ;  /* 0x00000654ff037816 */ /* 0x000fe40000000003 */
[----:B-1----:R-:W1:Y:S01]  /*2db0*/  LDS.128 R4, [R4+0xe0] ;  /* 0x0000e00004047984 */ /* 0x002e620000000c00 */
[----:B------:R-:W-:Y:S02]  /*2dc0*/  @P0 SHF.L.U32 R2, R8, 0x1f, RZ ;  /* 0x0000001f08020819 */ /* 0x000fe400000006ff */
[----:B------:R-:W-:Y:S01]  /*2dd0*/  SHF.L.U32 R0, R11, 0x1f, RZ ;  /* 0x0000001f0b007819 */ /* 0x000fe200000006ff */
[----:B------:R-:W-:Y:S01]  /*2de0*/  @!PT LDS RZ, [RZ] ;  /* 0x00000000fffff984 */ /* 0x000fe20000000800 */
[----:B------:R-:W-:Y:S01]  /*2df0*/  @!PT LDS RZ, [RZ] ;  /* 0x00000000fffff984 */ /* 0x000fe20000000800 */
[----:B------:R-:W-:Y:S01]  /*2e00*/  @!PT LDS RZ, [RZ] ;  /* 0x00000000fffff984 */ /* 0x000fe20000000800 */
[----:B------:R-:W-:Y:S01]  /*2e10*/  @!PT LDS RZ, [RZ] ;  /* 0x00000000fffff984 */ /* 0x000fe20000000800 */
[----:B------:R2:W-:Y:S06]  /*2e20*/  MEMBAR.ALL.CTA ;  /* 0x0000000000007992 */ /* 0x0005ec0000008000 */
[----:B--2---:R-:W2:Y:S02]  /*2e30*/  FENCE.VIEW.ASYNC.S ;  /* 0x00000000000073c6 */ /* 0x004ea40000000000 */
[----:B--2---:R2:W-:Y:S01]  /*2e40*/  SYNCS.ARRIVE.TRANS64.RED.A1T0 RZ, [R3+URZ], RZ ;  /* 0x000000ff03ff79a7 */ /* 0x0045e200081004ff */
[----:B------:R2:W4:Y:S01]  /*2e50*/  @P0 SYNCS.PHASECHK.TRANS64.TRYWAIT P2, [UR4], R2 ;  /* 0x00000002ff0005a7 */ /* 0x0005220008041104 */
[----:B-1----:R-:W-:Y:S01]  /*2e60*/  LOP3.LUT P1, RZ, R6, 0x1, RZ, 0xc0, !PT ;  /* 0x0000000106ff7812 */ /* 0x002fe2000782c0ff */
[----:B------:R-:W1:Y:S02]  /*2e70*/  SYNCS.PHASECHK.TRANS64.TRYWAIT P0, [UR9+0x90], R0 ;  /* 0x00009000ff0075a7 */ /* 0x000e640008001109 */
[----:B-12-4-:R-:W-:Y:S10]  /*2e80*/  @!P0 BRA `(.L_x_52) ;  /* 0x0000005400088947 */ /* 0x016ff40003800000 */
.L_x_117:
[----:B------:R-:W-:Y:S01]  /*2e90*/  IADD3 R10, PT, PT, R10, 0x1, RZ ;  /* 0x000000010a0a7810 */ /* 0x000fe20007ffe0ff */
[----:B------:R-:W-:Y:S06]  /*2ea0*/  BRA.U !UP3, `(.L_x_53) ;  /* 0x000000010b887547 */ /* 0x000fec000b800000 */
[----:B------:R-:W-:Y:S02]  /*2eb0*/  ULEA UR8, UR18, UR19, 0x7 ;  /* 0x0000001312087291 */ /* 0x000fe4000f8e38ff */
[----:B------:R-:W-:Y:S01]  /*2ec0*/  UPLOP3.LUT UP4, UPT, UPT, UPT, UPT, 0x40, 0x4 ;  /* 0x000000000004789c */ /* 0x000fe20003f8e870 */
[----:B------:R-:W-:Y:S01]  /*2ed0*/  UMOV UR16, UR10 ;  /* 0x0000000a00107c82 */ /* 0x000fe20008000000 */
[----:B------:R-:W-:Y:S01]  /*2ee0*/  UMOV UR15, UR5 ;  /* 0x00000005000f7c82 */ /* 0x000fe20008000000 */
[----:B------:R-:W-:-:S08]  /*2ef0*/  UMOV UR14, UR17 ;  /* 0x00000011000e7c82 */ /* 0x000fd00008000000 */
.L_x_56:
[----:B------:R-:W-:Y:S02]  /*2f00*/  UIADD3 UR16, UPT, UPT, UR16, 0x1, URZ ;  /* 0x0000000110107890 */ /* 0x000fe4000fffe0ff */
[----:B--2---:R-:W-:Y:S02]  /*2f10*/  ULEA UR7, UR14, UR6, 0x3 ;  /* 0x000000060e077291 */ /* 0x004fe4000f8e18ff */
[----:B------:R-:W-:Y:S01]  /*2f20*/  UISETP.NE.AND UP0, UPT, UR16, URZ, UPT ;  /* 0x000000ff1000728c */ /* 0x000fe2000bf05270 */
[----:B----4-:R-:W-:Y:S10]  /*2f30*/  @P2 BRA `(.L_x_54) ;  /* 0x00000000000c2947 */ /* 0x010ff40003800000 */
[----:B-1----:R-:W-:Y:S04]  /*2f40*/  SHF.L.U32 R3, R8, 0x1f, RZ ;  /* 0x0000001f08037819 */ /* 0x002fe800000006ff */
[----:B------:R-:W1:Y:S02]  /*2f50*/  SYNCS.PHASECHK.TRANS64.TRYWAIT P0, [UR7], R3 ;  /* 0x00000003ff0075a7 */ /* 0x000e640008001107 */
[----:B-1----:R-:W-:Y:S05]  /*2f60*/  @!P0 BRA `(.L_x_55) ;  /* 0x0000005000e88947 */ /* 0x002fea0003800000 */
.L_x_54:
[----:B------:R-:W-:Y:S01]  /*2f70*/  UISETP.NE.AND UP1, UPT, UR15, 0x1, UPT ;  /* 0x000000010f00788c */ /* 0x000fe2000bf25270 */
[----:B------:R-:W-:Y:S01]  /*2f80*/  PLOP3.LUT P2, PT, PT, PT, PT, 0x80, 0x8 ;  /* 0x000000000008781c */ /* 0x000fe20003f4f070 */
[----:B------:R-:W-:Y:S02]  /*2f90*/  UIADD3 UR17, UPT, UPT, UR14, 0x1, URZ ;  /* 0x000000010e117890 */ /* 0x000fe4000fffe0ff */
[----:B------:R-:W-:Y:S02]  /*2fa0*/  ULEA UR22, UR14, UR12, 0x8 ;  /* 0x0000000c0e167291 */ /* 0x000fe4000f8e40ff */
[----:B------:R-:W-:Y:S01]  /*2fb0*/  UISETP.NE.AND UP2, UPT, UR17, 0x2, UPT ;  /* 0x000000021100788c */ /* 0x000fe2000bf45270 */
[----:B------:R-:W-:Y:S01]  /*2fc0*/  PLOP3.LUT P0, PT, PT, PT, UP1, 0x80, 0x8 ;  /* 0x000000000008781c */ /* 0x000fe20003f0f018 */
[----:B------:R-:W-:Y:S02]  /*2fd0*/  ULEA UR24, UR14, UR11, 0x8 ;  /* 0x0000000b0e187291 */ /* 0x000fe4000f8e40ff */
[----:B------:R-:W-:Y:S02]  /*2fe0*/  USEL UR13, URZ, 0x1, UP2 ;  /* 0x00000001ff0d7887 */ /* 0x000fe40009000000 */
[----:B------:R-:W-:Y:S02]  /*2ff0*/  USEL UR17, UR17, URZ, UP2 ;  /* 0x000000ff11117287 */ /* 0x000fe40009000000 */
[----:B------:R-:W-:Y:S02]  /*3000*/  UIADD3 UR7, UPT, UPT, UR7, 0x10, URZ ;  /* 0x0000001007077890 */ /* 0x000fe4000fffe0ff */
[----:B------:R-:W-:Y:S01]  /*3010*/  @UP1 ULEA UR4, UR17, UR6, 0x3 ;  /* 0x0000000611041291 */ /* 0x000fe2000f8e18ff */
[----:B------:R-:W-:Y:S01]  /*3020*/  LOP3.LUT R8, R8, UR13, RZ, 0x3c, !PT ;  /* 0x0000000d08087c12 */ /* 0x000fe2000f8e3cff */
[----:B------:R-:W-:Y:S01]  /*3030*/  UMOV UR23, 0xc0004010 ;  /* 0xc000401000177882 */ /* 0x000fe20000000000 */
[----:B------:R-:W-:Y:S01]  /*3040*/  UMOV UR25, 0xc0004010 ;  /* 0xc000401000197882 */ /* 0x000fe20000000000 */
[----:B------:R-:W-:Y:S01]  /*3050*/  UIADD3 UR15, UPT, UPT, UR15, -0x1, URZ ;  /* 0xffffffff0f0f7890 */ /* 0x000fe2000fffe0ff */
[----:B-1----:R-:W-:Y:S01]  /*3060*/  @P0 SHF.L.U32 R0, R8, 0x1f, RZ ;  /* 0x0000001f08000819 */ /* 0x002fe200000006ff */
[----:B------:R-:W-:Y:S03]  /*3070*/  UMOV UR14, UR17 ;  /* 0x00000011000e7c82 */ /* 0x000fe60008000000 */
[----:B------:R2:W4:Y:S01]  /*3080*/  @P0 SYNCS.PHASECHK.TRANS64.TRYWAIT P2, [UR4], R0 ;  /* 0x00000000ff0005a7 */ /* 0x0005220008041104 */
[----:B------:R2:W-:Y:S01]  /*3090*/  UTCQMMA gdesc[UR24], gdesc[UR22], tmem[UR8], tmem[UR20], idesc[UR21], UP4 ;  /* 0x00ff1416180075ea */ /* 0x0005e2000a000308 */
[----:B------:R-:W-:Y:S01]  /*30a0*/  UPLOP3.LUT UP4, UPT, UPT, UPT, UPT, 0x80, 0x8 ;  /* 0x000000000008789c */ /* 0x000fe20003f8f070 */
[----:B------:R2:W-:Y:S01]  /*30b0*/  UTCBAR [UR7], URZ ;  /* 0x000000ff070073e9 */ /* 0x0005e200080000ff */
[----:B------:R-:W-:Y:S09]  /*30c0*/  BRA.U UP0, `(.L_x_56) ;  /* 0xfffffffd008c7547 */ /* 0x000ff2000b83ffff */
.L_x_53:
[----:B------:R-:W-:Y:S01]  /*30d0*/  UIADD3 UR18, UPT, UPT, UR18, 0x1, URZ ;  /* 0x0000000112127890 */ /* 0x000fe2000fffe0ff */
[C---:B------:R-:W-:Y:S01]  /*30e0*/  ISETP.NE.AND P0, PT, R10.reuse, 0x2, PT ;  /* 0x000000020a00780c */ /* 0x040fe20003f05270 */
[----:B------:R-:W-:Y:S02]  /*30f0*/  UIADD3 UR9, UPT, UPT, UR9, 0x70, URZ ;  /* 0x0000007009097890 */ /* 0x000fe4000fffe0ff */
[----:B------:R-:W-:Y:S01]  /*3100*/  UISETP.NE.AND UP0, UPT, UR18, 0x4, UPT ;  /* 0x000000041200788c */ /* 0x000fe2000bf05270 */
[----:B-12---:R-:W-:Y:S02]  /*3110*/  SEL R0, RZ, 0x1, P0 ;  /* 0x00000001ff007807 */ /* 0x006fe40000000000 */
[----:B------:R-:W-:Y:S01]  /*3120*/  SEL R10, R10, RZ, P0 ;  /* 0x000000ff0a0a7207 */ /* 0x000fe20000000000 */
[----:B------:R-:W-:Y:S01]  /*3130*/  USEL UR4, URZ, 0x1, UP0 ;  /* 0x00000001ff047887 */ /* 0x000fe20008000000 */
[----:B------:R-:W-:Y:S01]  /*3140*/  LOP3.LUT R9, R9, R0, RZ, 0x3c, !PT ;  /* 0x0000000009097212 */ /* 0x000fe200078e3cff */
[----:B------:R-:W-:Y:S01]  /*3150*/  USEL UR18, UR18, URZ, UP0 ;  /* 0x000000ff12127287 */ /* 0x000fe20008000000 */
[----:B------:R1:W-:Y:S03]  /*3160*/  UTCBAR [UR9], URZ ;  /* 0x000000ff090073e9 */ /* 0x0003e600080000ff */
[----:B------:R-:W-:Y:S01]  /*3170*/  LOP3.LUT R11, R11, UR4, RZ, 0x3c, !PT ;  /* 0x000000040b0b7c12 */ /* 0x000fe2000f8e3cff */
[----:B------:R-:W-:Y:S07]  /*3180*/  @P1 BRA `(.L_x_57) ;  /* 0xfffffff800dc1947 */ /* 0x000fee000383ffff */
[----:B------:R-:W2:Y:S01]  /*3190*/  S2UR UR4, SR_CgaCtaId ;  /* 0x00000000000479c3 */ /* 0x000ea20000008800 */
[----:B------:R-:W-:Y:S01]  /*31a0*/  ELECT P0, URZ, PT ;  /* 0x0000000000ff782f */ /* 0x000fe20003800000 */
[----:B------:R-:W-:Y:S01]  /*31b0*/  IMAD.MOV.U32 R0, RZ, RZ, 0x1 ;  /* 0x00000001ff007424 */ /* 0x000fe200078e00ff */
[----:B------:R-:W-:Y:S01]  /*31c0*/  UIADD3 UR6, UPT, UPT, UR6, 0x90, URZ ;  /* 0x0000009006067890 */ /* 0x000fe2000fffe0ff */
[----:B------:R-:W-:Y:S01]  /*31d0*/  SHF.L.U32 R3, R11, 0x1f, RZ ;  /* 0x0000001f0b037819 */ /* 0x000fe200000006ff */
[----:B------:R-:W-:-:S03]  /*31e0*/  UMOV UR5, 0x40 ;  /* 0x0000004000057882 */ /* 0x000fc60000000000 */
[----:B------:R-:W-:Y:S01]  /*31f0*/  UVIRTCOUNT.DEALLOC.SMPOOL 0x80 ;  /* 0x000000800000784c */ /* 0x000fe20000000000 */
[----:B--2---:R-:W-:Y:S02]  /*3200*/  ULEA UR4, UR4, UR5, 0x18 ;  /* 0x0000000504047291 */ /* 0x004fe4000f8ec0ff */
[----:B------:R-:W-:-:S07]  /*3210*/  ULEA UR5, UR18, UR6, 0x3 ;  /* 0x0000000612057291 */ /* 0x000fce000f8e18ff */
[----:B------:R2:W-:Y:S02]  /*3220*/  @P0 STS.U8 [UR4+0x1c], R0 ;  /* 0x00001c00ff000988 */ /* 0x0005e40008000004 */
[----:B------:R-:W3:Y:S02]  /*3230*/  SYNCS.PHASECHK.TRANS64.TRYWAIT P0, [UR5], R3 ;  /* 0x00000003ff0075a7 */ /* 0x000ee40008001105 */
[----:B--23--:R-:W-:Y:S05]  /*3240*/  @!P0 BRA `(.L_x_58) ;  /* 0x0000005000488947 */ /* 0x00cfea0003800000 */
.L_x_120:
[----:B------:R-:W-:-:S04]  /*3250*/  UIADD3 UR7, UPT, UPT, UR18, 0x1, URZ ;  /* 0x0000000112077890 */ /* 0x000fc8000fffe0ff */
[----:B------:R-:W-:-:S04]  /*3260*/  UISETP.NE.AND UP0, UPT, UR7, 0x4, UPT ;  /* 0x000000040700788c */ /* 0x000fc8000bf05270 */
[----:B------:R-:W-:Y:S02]  /*3270*/  USEL UR8, URZ, 0x1, UP0 ;  /* 0x00000001ff087887 */ /* 0x000fe40008000000 */
[----:B------:R-:W-:-:S04]  /*3280*/  USEL UR7, UR7, URZ, UP0 ;  /* 0x000000ff07077287 */ /* 0x000fc80008000000 */
[----:B------:R-:W-:Y:S01]  /*3290*/  ULEA UR5, UR7, UR6, 0x3 ;  /* 0x0000000607057291 */ /* 0x000fe2000f8e18ff */
[----:B------:R-:W-:-:S04]  /*32a0*/  LOP3.LUT R2, R11, UR8, RZ, 0x3c, !PT ;  /* 0x000000080b027c12 */ /* 0x000fc8000f8e3cff */
[----:B--2---:R-:W-:-:S04]  /*32b0*/  SHF.L.U32 R3, R2, 0x1f, RZ ;  /* 0x0000001f02037819 */ /* 0x004fc800000006ff */
[----:B------:R-:W2:Y:S02]  /*32c0*/  SYNCS.PHASECHK.TRANS64.TRYWAIT P0, [UR5], R3 ;  /* 0x00000003ff0075a7 */ /* 0x000ea40008001105 */
[----:B--2---:R-:W-:Y:S05]  /*32d0*/  @!P0 BRA `(.L_x_59) ;  /* 0x00000050003c8947 */ /* 0x004fea0003800000 */
.L_x_122:
        /* <DEDUP_REMOVED lines=9> */
.L_x_124:
[----:B------:R-:W-:-:S04]  /*3370*/  UIADD3 UR7, UPT, UPT, UR7, 0x1, URZ ;  /* 0x0000000107077890 */ /* 0x000fc8000fffe0ff */
[----:B------:R-:W-:-:S04]  /*3380*/  UISETP.NE.AND UP0, UPT, UR7, 0x4, UPT ;  /* 0x000000040700788c */ /* 0x000fc8000bf05270 */
[----:B------:R-:W-:Y:S02]  /*3390*/  USEL UR5, URZ, 0x1, UP0 ;  /* 0x00000001ff057887 */ /* 0x000fe40008000000 */
[----:B------:R-:W-:-:S04]  /*33a0*/  USEL UR7, UR7, URZ, UP0 ;  /* 0x000000ff07077287 */ /* 0x000fc80008000000 */
[----:B------:R-:W-:Y:S01]  /*33b0*/  ULEA UR7, UR7, UR6, 0x3 ;  /* 0x0000000607077291 */ /* 0x000fe2000f8e18ff */
[----:B--2---:R-:W-:-:S04]  /*33c0*/  LOP3.LUT R3, R2, UR5, RZ, 0x3c, !PT ;  /* 0x0000000502037c12 */ /* 0x004fc8000f8e3cff */
[----:B------:R-:W-:-:S04]  /*33d0*/  SHF.L.U32 R3, R3, 0x1f, RZ ;  /* 0x0000001f03037819 */ /* 0x000fc800000006ff */
[----:B------:R-:W2:Y:S02]  /*33e0*/  SYNCS.PHASECHK.TRANS64.TRYWAIT P0, [UR7], R3 ;  /* 0x00000003ff0075a7 */ /* 0x000ea40008001107 */
[----:B--2---:R-:W-:Y:S05]  /*33f0*/  @!P0 BRA `(.L_x_61) ;  /* 0x0000005000248947 */ /* 0x004fea0003800000 */
.L_x_126:
[----:B------:R-:W-:Y:S01]  /*3400*/  NOP ;  /* 0x0000000000007918 */ /* 0x000fe20000000000 */
[----:B--2---:R-:W2:Y:S01]  /*3410*/  LDS R0, [UR4+0x14] ;  /* 0x00001404ff007984 */ /* 0x004ea20008000800 */
[----:B------:R-:W-:Y:S01]  /*3420*/  ULOP3.LUT UR6, UR19, 0xffff, URZ, 0xc0, !UPT ;  /* 0x0000ffff13067892 */ /* 0x000fe2000f8ec0ff */
[----:B------:R-:W-:Y:S01]  /*3430*/  UMOV UR8, 0xffff ;  /* 0x0000ffff00087882 */ /* 0x000fe20000000000 */
[----:B------:R-:W-:Y:S02]  /*3440*/  UMOV UR5, 0x1 ;  /* 0x0000000100057882 */ /* 0x000fe40000000000 */
[----:B------:R-:W-:-:S04]  /*3450*/  USHF.R.U32.HI UR6, URZ, 0x5, UR6 ;  /* 0x00000005ff067899 */ /* 0x000fc80008011606 */
[----:B------:R-:W-:Y:S02]  /*3460*/  USHF.L.U32 UR8, UR8, UR6, URZ ;  /* 0x0000000608087299 */ /* 0x000fe400080006ff */
[----:B------:R-:W-:-:S04]  /*3470*/  USHF.L.U32 UR5, UR5, UR6, URZ ;  /* 0x0000000605057299 */ /* 0x000fc800080006ff */
[----:B--2---:R-:W-:-:S04]  /*3480*/  LOP3.LUT R0, R0, UR8, RZ, 0xc0, !PT ;  /* 0x0000000800007c12 */ /* 0x004fc8000f8ec0ff */
[----:B------:R-:W-:-:S13]  /*3490*/  ISETP.NE.AND P0, PT, R0, UR8, PT ;  /* 0x0000000800007c0c */ /* 0x000fda000bf05270 */
[----:B------:R-:W-:Y:S05]  /*34a0*/  @P0 BRA `(.L_x_62) ;  /* 0x0000000000580947 */ /* 0x000fea0003800000 */
[----:B------:R-:W2:Y:S02]  /*34b0*/  LDS R0, [UR4+0x18] ;  /* 0x00001804ff007984 */ /* 0x000ea40008000800 */
[----:B--2---:R-:W-:-:S04]  /*34c0*/  LOP3.LUT R0, R0, UR5, RZ, 0xc0, !PT ;  /* 0x0000000500007c12 */ /* 0x004fc8000f8ec0ff */
[----:B------:R-:W-:-:S13]  /*34d0*/  ISETP.NE.AND P0, PT, R0, UR5, PT ;  /* 0x0000000500007c0c */ /* 0x000fda000bf05270 */
[----:B------:R-:W-:Y:S05]  /*34e0*/  @P0 BRA `(.L_x_63) ;  /* 0x00000000003c0947 */ /* 0x000fea0003800000 */
[----:B------:R-:W2:Y:S01]  /*34f0*/  S2R R2, SR_LANEID ;  /* 0x0000000000027919 */ /* 0x000ea20000000000 */
[----:B------:R-:W-:Y:S01]  /*3500*/  ULOP3.LUT UR8, URZ, UR8, URZ, 0x33, !UPT ;  /* 0x00000008ff087292 */ /* 0x000fe2000f8e33ff */
[----:B------:R-:W-:Y:S01]  /*3510*/  LOP3.LUT R4, RZ, UR5, RZ, 0x33, !PT ;  /* 0x00000005ff047c12 */ /* 0x000fe2000f8e33ff */
[----:B------:R-:W-:Y:S02]  /*3520*/  VOTEU.ANY UR7, UPT, PT ;  /* 0x0000000000077886 */ /* 0x000fe400038e0100 */
[----:B------:R-:W-:Y:S01]  /*3530*/  UFLO.U32 UR7, UR7 ;  /* 0x00000007000772bd */ /* 0x000fe200080e0000 */
[----:B------:R-:W3:Y:S01]  /*3540*/  REDUX UR5, R4 ;  /* 0x00000000040573c4 */ /* 0x000ee20000000000 */
[----:B------:R-:W-:-:S06]  /*3550*/  IMAD.U32 R0, RZ, RZ, UR8 ;  /* 0x00000008ff007e24 */ /* 0x000fcc000f8e00ff */
[----:B------:R1:W-:Y:S01]  /*3560*/  UTCATOMSWS.AND URZ, UR8 ;  /* 0x0000000800ff79e3 */ /* 0x0003e20008000000 */
[----:B------:R-:W4:Y:S01]  /*3570*/  REDUX UR6, R0 ;  /* 0x00000000000673c4 */ /* 0x000f220000000000 */
[----:B--2---:R-:W-:Y:S01]  /*3580*/  ISETP.EQ.U32.AND P0, PT, R2, UR7, PT ;  /* 0x0000000702007c0c */ /* 0x004fe2000bf02070 */
[----:B---3--:R-:W-:Y:S01]  /*3590*/  IMAD.U32 R2, RZ, RZ, UR5 ;  /* 0x00000005ff027e24 */ /* 0x008fe2000f8e00ff */
[----:B----4-:R-:W-:-:S11]  /*35a0*/  MOV R3, UR6 ;  /* 0x0000000600037c02 */ /* 0x010fd60008000f00 */
[----:B------:R1:W-:Y:S04]  /*35b0*/  @P0 ATOMS.AND RZ, [UR4+0x14], R3 ;  /* 0x00001403ffff098c */ /* 0x0003e8000a800004 */
[----:B------:R1:W-:Y:S01]  /*35c0*/  @P0 ATOMS.AND RZ, [UR4+0x18], R2 ;  /* 0x00001802ffff098c */ /* 0x0003e2000a800004 */
[----:B------:R-:W-:Y:S05]  /*35d0*/  BRA `(.L_x_64) ;  /* 0x0000000000147947 */ /* 0x000fea0003800000 */
.L_x_63:
[----:B------:R-:W-:Y:S02]  /*35e0*/  MOV R2, 0x3600 ;  /* 0x0000360000027802 */ /* 0x000fe40000000f00 */
[----:B-1--45:R-:W-:Y:S05]  /*35f0*/  CALL.REL.NOINC `($__internal_0_$__cuda_sm10x_tcgen05_guardrail_trap_col_being_dealloced_not_returned_by_alloc) ;  /* 0x0000005000807944 */ /* 0x032fea0003c00000 */
[----:B------:R-:W-:Y:S05]  /*3600*/  BRA `(.L_x_64) ;  /* 0x0000000000087947 */ /* 0x000fea0003800000 */
.L_x_62:
[----:B------:R-:W-:Y:S02]  /*3610*/  MOV R2, 0x3630 ;  /* 0x0000363000027802 */ /* 0x000fe40000000f00 */
[----:B-1--45:R-:W-:Y:S05]  /*3620*/  CALL.REL.NOINC `($__internal_2_$__cuda_sm10x_tcgen05_guardrail_trap_unallocated_columns_being_dealloced) ;  /* 0x00000050008c7944 */ /* 0x032fea0003c00000 */
.L_x_64:
[----:B------:R-:W-:Y:S01]  /*3630*/  NOP ;  /* 0x0000000000007918 */ /* 0x000fe20000000000 */
[----:B-1----:R-:W-:Y:S05]  /*3640*/  EXIT ;  /* 0x000000000000794d */ /* 0x002fea0003800000 */
.L_x_46:
[----:B------:R-:W-:-:S09]  /*3650*/  UISETP.NE.OR UP2, UPT, UR8, 0x3, !UP2 ;  /* 0x000000030800788c */ /* 0x000fd2000d745670 */
[----:B------:R-:W-:Y:S05]  /*3660*/  BRA.U UP2, `(.L_x_65) ;  /* 0x0000000d02407547 */ /* 0x000fea000b800000 */
[----:B------:R-:W1:Y:S01]  /*3670*/  LDC R0, c[0x0][0xb30] ;  /* 0x0002cc00ff007b82 */ /* 0x000e620000000800 */
[----:B------:R-:W2:Y:S01]  /*3680*/  LDCU.64 UR8, c[0x0][0x888] ;  /* 0x00011100ff0877ac */ /* 0x000ea20008000a00 */
[----:B------:R-:W-:Y:S02]  /*3690*/  HFMA2 R29, -RZ, RZ, 0, 0 ;  /* 0x00000000ff1d7431 */ /* 0x000fe400000001ff */
[----:B------:R-:W-:Y:S01]  /*36a0*/  IMAD.MOV.U32 R31, RZ, RZ, 0x1 ;  /* 0x00000001ff1f7424 */ /* 0x000fe200078e00ff */
[----:B------:R-:W-:Y:S01]  /*36b0*/  MOV R23, 0x2000 ;  /* 0x0000200000177802 */ /* 0x000fe20000000f00 */
[----:B------:R-:W4:Y:S01]  /*36c0*/  LDCU.64 UR4, c[0x0][0x890] ;  /* 0x00011200ff0477ac */ /* 0x000f220008000a00 */
[----:B------:R-:W-:Y:S01]  /*36d0*/  IMAD.MOV.U32 R30, RZ, RZ, RZ ;  /* 0x000000ffff1e7224 */ /* 0x000fe200078e00ff */
[----:B------:R-:W3:Y:S01]  /*36e0*/  LDC R19, c[0x0][0x370] ;  /* 0x0000dc00ff137b82 */ /* 0x000ee20000000800 */
[----:B------:R-:W-:Y:S01]  /*36f0*/  UMOV UR7, 0x400 ;  /* 0x0000040000077882 */ /* 0x000fe20000000000 */
[----:B------:R-:W-:-:S02]  /*3700*/  UPLOP3.LUT UP1, UPT, UPT, UPT, UPT, 0x40, 0x4 ;  /* 0x000000000004789c */ /* 0x000fc40003f2e870 */
[----:B------:R-:W-:-:S04]  /*3710*/  ULEA UR7, UR37, UR7, 0x18 ;  /* 0x0000000725077291 */ /* 0x000fc8000f8ec0ff */
[----:B------:R-:W3:Y:S01]  /*3720*/  LDC R2, c[0x0][0xb0c] ;  /* 0x0002c300ff027b82 */ /* 0x000ee20000000800 */
[----:B------:R-:W-:Y:S02]  /*3730*/  UIADD3 UR13, UPT, UPT, UR7, 0x28, URZ ;  /* 0x00000028070d7890 */ /* 0x000fe4000fffe0ff */
[----:B--2---:R-:W-:Y:S02]  /*3740*/  UISETP.NE.U32.AND UP2, UPT, UR8, URZ, UPT ;  /* 0x000000ff0800728c */ /* 0x004fe4000bf45070 */
[----:B------:R-:W-:Y:S02]  /*3750*/  UIADD3 UR17, UPT, UPT, UR7, 0x20, URZ ;  /* 0x0000002007117890 */ /* 0x000fe4000fffe0ff */
[----:B----4-:R-:W-:Y:S01]  /*3760*/  UISETP.NE.U32.AND UP3, UPT, UR4, URZ, UPT ;  /* 0x000000ff0400728c */ /* 0x010fe2000bf65070 */
[----:B------:R-:W2:Y:S01]  /*3770*/  LDC R18, c[0x0][0xb20] ;  /* 0x0002c800ff127b82 */ /* 0x000ea20000000800 */
[----:B-1----:R-:W-:Y:S01]  /*3780*/  ISETP.NE.AND P1, PT, R0, 0x1, PT ;  /* 0x000000010000780c */ /* 0x002fe20003f25270 */
[----:B------:R-:W-:-:S02]  /*3790*/  UISETP.NE.AND.EX UP2, UPT, UR9, URZ, UPT, UP2 ;  /* 0x000000ff0900728c */ /* 0x000fc4000bf45320 */
[----:B------:R-:W-:Y:S02]  /*37a0*/  UPRMT UR13, UR37, 0x654, UR13 ;  /* 0x00000654250d7896 */ /* 0x000fe4000800000d */
[----:B------:R-:W-:Y:S02]  /*37b0*/  UISETP.NE.AND.EX UP3, UPT, UR5, URZ, UPT, UP3 ;  /* 0x000000ff0500728c */ /* 0x000fe4000bf65330 */
[----:B------:R-:W1:Y:S08]  /*37c0*/  LDC.64 R32, c[0x0][0x348] ;  /* 0x0000d200ff207b82 */ /* 0x000e700000000a00 */
[----:B------:R-:W4:Y:S08]  /*37d0*/  LDC.64 R16, c[0x0][0xb10] ;  /* 0x0002c400ff107b82 */ /* 0x000f300000000a00 */
[----:B------:R-:W1:Y:S08]  /*37e0*/  LDC.64 R6, c[0x0][0xb18] ;  /* 0x0002c600ff067b82 */ /* 0x000e700000000a00 */
[----:B------:R-:W1:Y:S08]  /*37f0*/  LDC.64 R4, c[0x0][0xb28] ;  /* 0x0002ca00ff047b82 */ /* 0x000e700000000a00 */
[----:B--23--:R-:W1:Y:S02]  /*3800*/  LDC R22, c[0x0][0x374] ;  /* 0x0000dd00ff167b82 */ /* 0x00ce640000000800 */
.L_x_74:
[C---:B------:R-:W-:Y:S02]  /*3810*/  LEA R0, R30.reuse, UR7, 0x3 ;  /* 0x000000071e007c11 */ /* 0x040fe4000f8e18ff */
[----:B------:R-:W-:Y:S02]  /*3820*/  SHF.L.U32 R3, R29, 0x1f, RZ ;  /* 0x0000001f1d037819 */ /* 0x000fe400000006ff */
[----:B------:R-:W-:Y:S02]  /*3830*/  LEA R24, R30, UR7, 0x4 ;  /* 0x000000071e187c11 */ /* 0x000fe4000f8e20ff */
[----:B--2---:R-:W2:Y:S02]  /*3840*/  SYNCS.PHASECHK.TRANS64.TRYWAIT P0, [R0+URZ+0x50], R3 ;  /* 0x00005003000075a7 */ /* 0x004ea400080011ff */
[----:B--2---:R-:W-:Y:S05]  /*3850*/  @!P0 BRA `(.L_x_66) ;  /* 0x0000004c00248947 */ /* 0x004fea0003800000 */
.L_x_127:
[----:B------:R-:W-:Y:S01]  /*3860*/  ISETP.GE.AND P0, PT, R72, 0x1, PT ;  /* 0x000000014800780c */ /* 0x000fe20003f06270 */
[----:B------:R-:W3:Y:S01]  /*3870*/  LDS.128 R24, [R24+0xe0] ;  /* 0x0000e00018187984 */ /* 0x000ee20000000c00 */
[----:B--2---:R-:W-:Y:S01]  /*3880*/  VIADD R0, R0, 0x60 ;  /* 0x0000006000007836 */ /* 0x004fe20000000000 */
[----:B------:R-:W-:Y:S01]  /*3890*/  @!PT LDS RZ, [RZ] ;  /* 0x00000000fffff984 */ /* 0x000fe20000000800 */
[----:B------:R-:W-:Y:S01]  /*38a0*/  @!PT LDS RZ, [RZ] ;  /* 0x00000000fffff984 */ /* 0x000fe20000000800 */
[----:B------:R-:W-:Y:S01]  /*38b0*/  @!PT LDS RZ, [RZ] ;  /* 0x00000000fffff984 */ /* 0x000fe20000000800 */
[----:B------:R-:W-:Y:S01]  /*38c0*/  @!PT LDS RZ, [RZ] ;  /* 0x00000000fffff984 */ /* 0x000fe20000000800 */
[----:B------:R2:W-:Y:S06]  /*38d0*/  MEMBAR.ALL.CTA ;  /* 0x0000000000007992 */ /* 0x0005ec0000008000 */
[----:B--2---:R-:W2:Y:S01]  /*38e0*/  FENCE.VIEW.ASYNC.S ;  /* 0x00000000000073c6 */ /* 0x004ea20000000000 */
[----:B------:R-:W-:Y:S04]  /*38f0*/  PRMT R0, RZ, 0x654, R0 ;  /* 0x00000654ff007816 */ /* 0x000fe80000000000 */
[----:B--2---:R2:W-:Y:S01]  /*3900*/  SYNCS.ARRIVE.TRANS64.RED.A1T0 RZ, [R0+URZ], RZ ;  /* 0x000000ff00ff79a7 */ /* 0x0045e200081004ff */
[----:B---3--:R-:W-:Y:S11]  /*3910*/  LOP3.LUT P3, RZ, R26, 0x1, RZ, 0xc0, !PT ;  /* 0x000000011aff7812 */ /* 0x008ff6000786c0ff */
[----:B------:R-:W-:Y:S02]  /*3920*/  @!UPT UIADD3 URZ, UPT, UPT, URZ, URZ, URZ ;  /* 0x000000fffffff290 */ /* 0x000fe4000fffe0ff */
[----:B------:R-:W-:Y:S02]  /*3930*/  @P3 MOV R13, R24 ;  /* 0x00000018000d3202 */ /* 0x000fe40000000f00 */
[----:B------:R-:W-:Y:S01]  /*3940*/  @P3 LOP3.LUT R8, R25, 0xffff, RZ, 0xc0, !PT ;  /* 0x0000ffff19083812 */ /* 0x000fe200078ec0ff */
[----:B--2---:R-:W-:Y:S06]  /*3950*/  @!P0 BRA `(.L_x_67) ;  /* 0x0000000000a48947 */ /* 0x004fec0003800000 */
[----:B-1----:R-:W-:Y:S01]  /*3960*/  IMAD.HI.U32 R35, R22, R7, RZ ;  /* 0x0000000716237227 */ /* 0x002fe200078e00ff */
[----:B------:R-:W-:Y:S02]  /*3970*/  ISETP.NE.AND P0, PT, R6, 0x1, PT ;  /* 0x000000010600780c */ /* 0x000fe40003f05270 */
[----:B------:R-:W-:Y:S01]  /*3980*/  ISETP.NE.AND P2, PT, R72, 0x1, PT ;  /* 0x000000014800780c */ /* 0x000fe20003f45270 */
[----:B----4-:R-:W-:Y:S01]  /*3990*/  IMAD.HI.U32 R34, R19, R16, RZ ;  /* 0x0000001013227227 */ /* 0x010fe200078e00ff */
[----:B------:R-:W-:Y:S02]  /*39a0*/  SHF.R.U32.HI R35, RZ, R18, R35 ;  /* 0x00000012ff237219 */ /* 0x000fe40000011623 */
[----:B------:R-:W-:Y:S01]  /*39b0*/  ISETP.NE.AND P4, PT, R2, 0x1, PT ;  /* 0x000000010200780c */ /* 0x000fe20003f85270 */
[----:B------:R-:W-:Y:S01]  /*39c0*/  IMAD.HI.U32 R36, R13, R16, RZ ;  /* 0x000000100d247227 */ /* 0x000fe200078e00ff */
[----:B------:R-:W-:Y:S02]  /*39d0*/  SHF.R.U32.HI R34, RZ, R17, R34 ;  /* 0x00000011ff227219 */ /* 0x000fe40000011622 */
[----:B------:R-:W-:Y:S01]  /*39e0*/  SEL R3, R22, R35, !P0 ;  /* 0x0000002316037207 */ /* 0x000fe20004000000 */
[C---:B------:R-:W-:Y:S01]  /*39f0*/  IMAD.HI.U32 R35, R8.reuse, R7, RZ ;  /* 0x0000000708237227 */ /* 0x040fe200078e00ff */
[----:B------:R-:W-:Y:S02]  /*3a00*/  SEL R11, R19, R34, !P4 ;  /* 0x00000022130b7207 */ /* 0x000fe40006000000 */
[----:B------:R-:W-:Y:S01]  /*3a10*/  SHF.R.U32.HI R36, RZ, R17, R36 ;  /* 0x00000011ff247219 */ /* 0x000fe20000011624 */
[----:B------:R-:W-:Y:S01]  /*3a20*/  IMAD.HI.U32 R38, R3, R4, RZ ;  /* 0x0000000403267227 */ /* 0x000fe200078e00ff */
[----:B------:R-:W-:Y:S03]  /*3a30*/  SHF.R.U32.HI R35, RZ, R18, R35 ;  /* 0x00000012ff237219 */ /* 0x000fe60000011623 */
[----:B------:R-:W-:Y:S01]  /*3a40*/  IMAD.HI.U32 R34, R11, R4, RZ ;  /* 0x000000040b227227 */ /* 0x000fe200078e00ff */
[----:B------:R-:W-:Y:S02]  /*3a50*/  @P2 SHF.R.U32.HI R3, RZ, R5, R38 ;  /* 0x00000005ff032219 */ /* 0x000fe40000011626 */
[----:B------:R-:W-:Y:S02]  /*3a60*/  SEL R9, R8, R35, !P0 ;  /* 0x0000002308097207 */ /* 0x000fe40004000000 */
[----:B------:R-:W-:Y:S01]  /*3a70*/  @P2 SHF.R.U32.HI R11, RZ, R5, R34 ;  /* 0x00000005ff0b2219 */ /* 0x000fe20000011622 */
[C---:B------:R-:W-:Y:S01]  /*3a80*/  IMAD R10, R72.reuse, R3, RZ ;  /* 0x00000003480a7224 */ /* 0x040fe200078e02ff */
[----:B------:R-:W-:Y:S01]  /*3a90*/  SEL R3, R13, R36, !P4 ;  /* 0x000000240d037207 */ /* 0x000fe20006000000 */
[C---:B------:R-:W-:Y:S03]  /*3aa0*/  IMAD.HI.U32 R14, R9.reuse, R4, RZ ;  /* 0x00000004090e7227 */ /* 0x040fe600078e00ff */
[----:B------:R-:W-:Y:S01]  /*3ab0*/  ISETP.GE.AND P0, PT, R9, R10, PT ;  /* 0x0000000a0900720c */ /* 0x000fe20003f06270 */
[C---:B------:R-:W-:Y:S01]  /*3ac0*/  IMAD R12, R72.reuse, R11, RZ ;  /* 0x0000000b480c7224 */ /* 0x040fe200078e02ff */
[-C--:B------:R-:W-:Y:S04]  /*3ad0*/  SHF.R.U32.HI R14, RZ, R5.reuse, R14 ;  /* 0x00000005ff0e7219 */ /* 0x080fe8000001160e */
[----:B------:R-:W-:Y:S02]  /*3ae0*/  ISETP.GE.OR P0, PT, R3, R12, P0 ;  /* 0x0000000c0300720c */ /* 0x000fe40000706670 */
[----:B------:R-:W-:Y:S05]  /*3af0*/  SEL R15, R9, R14, !P2 ;  /* 0x0000000e090f7207 */ /* 0x000fea0005000000 */
[----:B------:R-:W-:Y:S04]  /*3b00*/  IMAD.MOV R14, RZ, RZ, -R15 ;  /* 0x000000ffff0e7224 */ /* 0x000fe800078e0a0f */
[----:B------:R-:W-:Y:S02]  /*3b10*/  IMAD R14, R72, R14, R9 ;  /* 0x0000000e480e7224 */ /* 0x000fe400078e0209 */
[C---:B------:R-:W-:Y:S05]  /*3b20*/  @!P0 IMAD.HI.U32 R10, R3.reuse, R4, RZ ;  /* 0x00000004030a8227 */ /* 0x040fea00078e00ff */
[----:B------:R-:W-:Y:S04]  /*3b30*/  @!P0 SHF.R.U32.HI R10, RZ, R5, R10 ;  /* 0x00000005ff0a8219 */ /* 0x000fe8000001160a */
[----:B------:R-:W-:Y:S01]  /*3b40*/  @!P0 SEL R0, R3, R10, !P2 ;  /* 0x0000000a03008207 */ /* 0x000fe20005000000 */
[----:B------:R-:W-:Y:S03]  /*3b50*/  IMAD.MOV R10, RZ, RZ, -R3 ;  /* 0x000000ffff0a7224 */ /* 0x000fe600078e0a03 */
[----:B------:R-:W-:Y:S01]  /*3b60*/  @!P0 IADD3 R15, PT, PT, R15, -R0, RZ ;  /* 0x800000000f0f8210 */ /* 0x000fe20007ffe0ff */
[----:B------:R-:W-:Y:S01]  /*3b70*/  @!P0 IMAD R0, R11, R14, R0 ;  /* 0x0000000e0b008224 */ /* 0x000fe200078e0200 */
[----:B------:R-:W-:Y:S01]  /*3b80*/  IADD3 R11, PT, PT, -R9, RZ, RZ ;  /* 0x000000ff090b7210 */ /* 0x000fe20007ffe1ff */
[----:B------:R-:W-:Y:S02]  /*3b90*/  IMAD R13, R2, R10, R13 ;  /* 0x0000000a020d7224 */ /* 0x000fe400078e020d */
[----:B------:R-:W-:Y:S02]  /*3ba0*/  @!P0 IMAD R9, R15, R72, R3 ;  /* 0x000000480f098224 */ /* 0x000fe400078e0203 */
[----:B------:R-:W-:Y:S02]  /*3bb0*/  @!P0 IMAD.MOV.U32 R3, RZ, RZ, R0 ;  /* 0x000000ffff038224 */ /* 0x000fe400078e0000 */
[----:B------:R-:W-:Y:S02]  /*3bc0*/  IMAD R8, R6, R11, R8 ;  /* 0x0000000b06087224 */ /* 0x000fe400078e0208 */
[----:B------:R-:W-:Y:S02]  /*3bd0*/  IMAD R13, R3, R2, R13 ;  /* 0x00000002030d7224 */ /* 0x000fe400078e020d */
[----:B------:R-:W-:Y:S02]  /*3be0*/  IMAD R8, R9, R6, R8 ;  /* 0x0000000609087224 */ /* 0x000fe400078e0208 */
.L_x_67:
[----:B------:R-:W-:Y:S05]  /*3bf0*/  BRA.U UP1, `(.L_x_68) ;  /* 0x0000000101107547 */ /* 0x000fea000b800000 */
[----:B------:R-:W-:Y:S04]  /*3c00*/  MOV R0, UR6 ;  /* 0x0000000600007c02 */ /* 0x000fe80008000f00 */
[----:B------:R-:W-:Y:S04]  /*3c10*/  SHF.L.U32 R3, R0, 0x1f, RZ ;  /* 0x0000001f00037819 */ /* 0x000fe800000006ff */
[----:B------:R-:W2:Y:S02]  /*3c20*/  SYNCS.PHASECHK.TRANS64.TRYWAIT P0, [UR7+0x48], R3 ;  /* 0x00004803ff0075a7 */ /* 0x000ea40008001107 */
[----:B--2---:R-:W-:Y:S05]  /*3c30*/  @!P0 BRA `(.L_x_69) ;  /* 0x0000004800408947 */ /* 0x004fea0003800000 */
.L_x_68:
[----:B------:R-:W-:Y:S02]  /*3c40*/  R2UR UR19, R21 ;  /* 0x00000000151372ca */ /* 0x000fe400000e0000 */
[----:B------:R-:W-:Y:S02]  /*3c50*/  R2UR UR18, R20 ;  /* 0x00000000141272ca */ /* 0x000fe400000e0000 */
[----:B------:R-:W-:Y:S02]  /*3c60*/  ISETP.NE.U32.AND P2, PT, RZ, UR4, PT ;  /* 0x00000004ff007c0c */ /* 0x000fe4000bf45070 */
[----:B------:R-:W-:Y:S02]  /*3c70*/  SHF.L.U32 R12, R31, 0x1f, RZ ;  /* 0x0000001f1f0c7819 */ /* 0x000fe400000006ff */
[----:B------:R-:W-:Y:S05]  /*3c80*/  ISETP.NE.AND.EX P2, PT, RZ, UR5, PT, P2 ;  /* 0x00000005ff007c0c */ /* 0x000fea000bf45320 */
[----:B------:R-:W-:Y:S02]  /*3c90*/  USHF.L.U32 UR19, UR19, 0x7, URZ ;  /* 0x0000000713137899 */ /* 0x000fe400080006ff */
[----:B------:R-:W-:Y:S01]  /*3ca0*/  USHF.L.U32 UR18, UR18, 0x7, URZ ;  /* 0x0000000712127899 */ /* 0x000fe200080006ff */
[----:B------:R-:W-:Y:S11]  /*3cb0*/  BRA.U !UP3, `(.L_x_70) ;  /* 0x000000010b347547 */ /* 0x000ff6000b800000 */
[----:B------:R-:W-:Y:S01]  /*3cc0*/  UPLOP3.LUT UP0, UPT, UPT, UPT, UP2, 0x80, 0x8 ;  /* 0x000000000008789c */ /* 0x000fe20003f0f020 */
[----:B--2---:R-:W-:Y:S02]  /*3cd0*/  HFMA2 R0, -RZ, RZ, 0, 5.9604644775390625e-08 ;  /* 0x00000001ff007431 */ /* 0x004fe400000001ff */
[----:B------:R-:W-:Y:S03]  /*3ce0*/  IMAD.MOV.U32 R171, RZ, RZ, 0x1 ;  /* 0x00000001ffab7424 */ /* 0x000fe600078e00ff */
[----:B------:R-:W-:Y:S05]  /*3cf0*/  PLOP3.LUT P0, PT, PT, PT, UP0, 0x80, 0x8 ;  /* 0x000000000008781c */ /* 0x000fea0003f0f008 */
[----:B------:R-:W2:Y:S01]  /*3d00*/  @UP0 LDCU.64 UR10, c[0x0][0x888] ;  /* 0x00011100ff0a07ac */ /* 0x000ea20008000a00 */
[----:B------:R-:W-:Y:S07]  /*3d10*/  @UP0 UIMAD UR8, UR36, UR4, URZ ;  /* 0x00000004240802a4 */ /* 0x000fee000f8e02ff */
[----:B------:R-:W-:Y:S01]  /*3d20*/  @!P0 PRMT R171, R0, 0x7610, R171 ;  /* 0x0000761000ab8816 */ /* 0x000fe200000000ab */
[----:B--2---:R-:W-:Y:S03]  /*3d30*/  @UP0 UIMAD.WIDE UR10, UR8, 0x4, UR10 ;  /* 0x00000004080a08a5 */ /* 0x004fe6000f8e020a */
[----:B------:R-:W2:Y:S03]  /*3d40*/  @!UP0 LDCU UR8, c[0x0][0x880] ;  /* 0x00011000ff0887ac */ /* 0x000ea60008000800 */
[----:B------:R-:W-:Y:S01]  /*3d50*/  IMAD.U32 R10, RZ, RZ, UR10 ;  /* 0x0000000aff0a7e24 */ /* 0x000fe2000f8e00ff */
[----:B------:R-:W-:Y:S05]  /*3d60*/  MOV R11, UR11 ;  /* 0x0000000b000b7c02 */ /* 0x000fea0008000f00 */
[----:B-----5:R3:W5:Y:S02]  /*3d70*/  @P0 LDG.E R81, desc[UR46][R10.64] ;  /* 0x0000002e0a510981 */ /* 0x020764000c1e1900 */
[----:B--23--:R-:W-:Y:S07]  /*3d80*/  @!P0 IMAD.U32 R81, RZ, RZ, UR8 ;  /* 0x00000008ff518e24 */ /* 0x00cfee000f8e00ff */
.L_x_70:
[----:B-----5:R-:W-:Y:S01]  /*3d90*/  @!P2 FSETP.EQ.AND P0, PT, R81, RZ, PT ;  /* 0x000000ff5100a20b */ /* 0x020fe20003f02000 */
[----:B------:R-:W-:Y:S01]  /*3da0*/  @!UPT UIADD3 URZ, UPT, UPT, URZ, URZ, URZ ;  /* 0x000000fffffff290 */ /* 0x000fe2000fffe0ff */
[----:B------:R-:W-:Y:S11]  /*3db0*/  @!P2 BRA `(.L_x_71) ;  /* 0x000000000014a947 */ /* 0x000ff60003800000 */
[----:B------:R-:W-:Y:S02]  /*3dc0*/  LOP3.LUT P2, RZ, R171, 0xff, RZ, 0xc0, !PT ;  /* 0x000000ffabff7812 */ /* 0x000fe4000784c0ff */
[----:B------:R-:W-:Y:S04]  /*3dd0*/  PLOP3.LUT P0, PT, PT, PT, UP0, 0x80, 0x8 ;  /* 0x000000000008781c */ /* 0x000fe80003f0f008 */
[----:B------:R-:W-:Y:S07]  /*3de0*/  PLOP3.LUT P0, PT, P0, PT, PT, 0x8, 0x80 ;  /* 0x000000000080781c */ /* 0x000fee000070e170 */
[----:B------:R-:W-:Y:S11]  /*3df0*/  @P2 FSETP.EQ.AND P0, PT, R81, RZ, PT ;  /* 0x000000ff5100220b */ /* 0x000ff60003f02000 */
[----:B------:R-:W-:Y:S02]  /*3e00*/  @!UPT UIADD3 URZ, UPT, UPT, URZ, URZ, URZ ;  /* 0x000000fffffff290 */ /* 0x000fe4000fffe0ff */
.L_x_71:
[----:B------:R-:W3:Y:S01]  /*3e10*/  SYNCS.PHASECHK.TRANS64.TRYWAIT P2, [UR7+0x30], R12 ;  /* 0x0000300cff0075a7 */ /* 0x000ee20008041107 */
[----:B------:R-:W-:Y:S04]  /*3e20*/  ELECT P4, URZ, PT ;  /* 0x0000000000ff782f */ /* 0x000fe80003880000 */
[----:B------:R-:W-:Y:S11]  /*3e30*/  PLOP3.LUT P4, PT, P0, P4, PT, 0xf2, 0x2f ;  /* 0x00000000002f781c */ /* 0x000ff60000789e72 */
[----:B------:R-:W-:Y:S02]  /*3e40*/  @!UPT UIADD3 URZ, UPT, UPT, URZ, URZ, URZ ;  /* 0x000000fffffff290 */ /* 0x000fe4000fffe0ff */
[----:B-1----:R-:W-:Y:S05]  /*3e50*/  @!P4 IADD3 R21, P0, PT, R32, 0x580, RZ ;  /* 0x000005802015c810 */ /* 0x002fea0007f1e0ff */
[----:B------:R-:W-:Y:S01]  /*3e60*/  @!P4 IMAD.X R20, RZ, RZ, R33, P0 ;  /* 0x000000ffff14c224 */ /* 0x000fe200000e0621 */
[----:B---3--:R-:W-:Y:S07]  /*3e70*/  @!P2 BRA `(.L_x_72) ;  /* 0x0000004400c8a947 */ /* 0x008fee0003800000 */
.L_x_130:
[----:B------:R-:W3:Y:S01]  /*3e80*/  LDC.64 R14, c[0x0][0xb10] ;  /* 0x0002c400ff0e7b82 */ /* 0x000ee20000000a00 */
[----:B------:R-:W-:Y:S01]  /*3e90*/  @!P4 R2UR UR8, R20 ;  /* 0x000000001408c2ca */ /* 0x000fe200000e0000 */
[----:B------:R-:W-:Y:S01]  /*3ea0*/  VOTEU.ALL UP1, P4 ;  /* 0x0000000000ff7886 */ /* 0x000fe20002020000 */
[----:B------:R-:W-:Y:S01]  /*3eb0*/  @!P4 R2UR UR9, R21 ;  /* 0x000000001509c2ca */ /* 0x000fe200000e0000 */
[----:B------:R-:W-:Y:S01]  /*3ec0*/  UMOV UR10, 0x0 ;  /* 0x00000000000a7882 */ /* 0x000fe20000000000 */
[----:B------:R-:W-:Y:S03]  /*3ed0*/  UMOV UR11, 0x10000000 ;  /* 0x10000000000b7882 */ /* 0x000fe60000000000 */
[----:B------:R-:W5:Y:S01]  /*3ee0*/  LDC.64 R10, c[0x0][0xb18] ;  /* 0x0002c600ff0a7b82 */ /* 0x000f620000000a00 */
[----:B------:R-:W-:Y:S01]  /*3ef0*/  @!UP1 UIADD3 UR16, UPT, UPT, UR7, 0x200, URZ ;  /* 0x0000020007109890 */ /* 0x000fe2000fffe0ff */
[----:B------:R-:W-:Y:S01]  /*3f00*/  @P3 SHF.R.U32.HI R28, RZ, 0x10, R25 ;  /* 0x00000010ff1c3819 */ /* 0x000fe20000011619 */
[----:B------:R-:W-:Y:S01]  /*3f10*/  VOTEU.ALL UP1, P4 ;  /* 0x0000000000ff7886 */ /* 0x000fe20002020000 */
[----:B------:R-:W-:Y:S01]  /*3f20*/  UMOV UR20, UR36 ;  /* 0x0000002400147c82 */ /* 0x000fe20008000000 */
[----:B------:R-:W-:Y:S03]  /*3f30*/  VIADD R30, R30, 0x1 ;  /* 0x000000011e1e7836 */ /* 0x000fe60000000000 */
[----:B--2---:R-:W2:Y:S01]  /*3f40*/  @!P1 LDC R0, c[0x0][0xb20] ;  /* 0x0002c800ff009b82 */ /* 0x004ea20000000800 */
[----:B------:R-:W-:Y:S01]  /*3f50*/  IMAD.U32 R21, RZ, RZ, UR8 ;  /* 0x00000008ff157e24 */ /* 0x000fe2000f8e00ff */
[----:B------:R-:W-:Y:S06]  /*3f60*/  UPRMT UR8, UR37, 0x654, UR17 ;  /* 0x0000065425087896 */ /* 0x000fec0008000011 */
[----:B-1----:R-:W1:Y:S01]  /*3f70*/  @!P1 LDC R3, c[0x0][0xb0c] ;  /* 0x0002c300ff039b82 */ /* 0x002e620000000800 */
[----:B------:R-:W-:Y:S01]  /*3f80*/  IMAD.U32 R20, RZ, RZ, UR9 ;  /* 0x00000009ff147e24 */ /* 0x000fe2000f8e00ff */
[----:B------:R-:W-:Y:S04]  /*3f90*/  @!P4 R2UR UR15, R21 ;  /* 0x00000000150fc2ca */ /* 0x000fe800000e0000 */
[----:B------:R-:W-:Y:S01]  /*3fa0*/  @!P4 R2UR UR14, R20 ;  /* 0x00000000140ec2ca */ /* 0x000fe200000e0000 */
[----:B------:R-:W-:Y:S11]  /*3fb0*/  @!P4 IMAD.MOV.U32 R20, RZ, RZ, 0x2000 ;  /* 0x00002000ff14c424 */ /* 0x000ff600078e00ff */
[----:B------:R-:W-:Y:S01]  /*3fc0*/  @!UPT UIADD3 URZ, UPT, UPT, URZ, URZ, URZ ;  /* 0x000000fffffff290 */ /* 0x000fe2000fffe0ff */
[----:B------:R1:W-:Y:S01]  /*3fd0*/  @!UP1 UTMALDG.3D [UR16], [UR14], desc[UR10] ;  /* 0x00000a100e0095b4 */ /* 0x0003e20008011000 */
[----:B------:R1:W-:Y:S02]  /*3fe0*/  @!P4 SYNCS.ARRIVE.TRANS64.RED.A0TR RZ, [UR7+0x20], R20 ;  /* 0x00002014ffffc9a7 */ /* 0x0003e40008300407 */
[----:B-1----:R-:W-:Y:S01]  /*3ff0*/  @!P1 ISETP.NE.AND P2, PT, R3, 0x1, PT ;  /* 0x000000010300980c */ /* 0x002fe20003f45270 */
[C---:B---3--:R-:W-:Y:S01]  /*4000*/  @!P1 IMAD.HI.U32 R14, R13.reuse, R14, RZ ;  /* 0x0000000e0d0e9227 */ /* 0x048fe200078e00ff */
[----:B-----5:R-:W-:Y:S03]  /*4010*/  @!P1 ISETP.NE.AND P0, PT, R10, 0x1, PT ;  /* 0x000000010a00980c */ /* 0x020fe60003f05270 */
[C---:B------:R-:W-:Y:S01]  /*4020*/  @!P1 IMAD.HI.U32 R11, R8.reuse, R11, RZ ;  /* 0x0000000b080b9227 */ /* 0x040fe200078e00ff */
[----:B------:R-:W-:Y:S04]  /*4030*/  @!P1 SHF.R.U32.HI R14, RZ, R15, R14 ;  /* 0x0000000fff0e9219 */ /* 0x000fe8000001160e */
[----:B--2---:R-:W-:Y:S01]  /*4040*/  @!P1 SHF.R.U32.HI R9, RZ, R0, R11 ;  /* 0x00000000ff099219 */ /* 0x004fe2000001160b */
[----:B------:R-:W-:Y:S01]  /*4050*/  SYNCS.ARRIVE.TRANS64.RED.A1T0 RZ, [UR8], RZ ;  /* 0x000000ffffff79a7 */ /* 0x000fe20008100408 */
[----:B------:R-:W-:Y:S02]  /*4060*/  @!P1 SEL R14, R13, R14, !P2 ;  /* 0x0000000e0d0e9207 */ /* 0x000fe40005000000 */
[----:B------:R-:W-:Y:S01]  /*4070*/  @!P1 SEL R9, R8, R9, !P0 ;  /* 0x0000000908099207 */ /* 0x000fe20004000000 */
[----:B------:R-:W1:Y:S04]  /*4080*/  SYNCS.PHASECHK.TRANS64.TRYWAIT P5, [UR7+0x38], R12 ;  /* 0x0000380cff0075a7 */ /* 0x000e6800080a1107 */
[----:B------:R-:W-:Y:S02]  /*4090*/  @!P1 IMAD.IADD R0, R9, 0x1, -R14 ;  /* 0x0000000109009824 */ /* 0x000fe400078e0a0e */
[----:B------:R-:W-:Y:S02]  /*40a0*/  @!P1 IMAD.IADD R9, R14, 0x1, -R9 ;  /* 0x000000010e099824 */ /* 0x000fe400078e0a09 */
[----:B------:R-:W-:Y:S02]  /*40b0*/  @!P1 IMAD R13, R0, R3, R13 ;  /* 0x00000003000d9224 */ /* 0x000fe400078e020d */
[----:B------:R-:W-:Y:S01]  /*40c0*/  @!P1 IMAD R8, R9, R10, R8 ;  /* 0x0000000a09089224 */ /* 0x000fe200078e0208 */
[----:B-1----:R-:W-:Y:S06]  /*40d0*/  @!P5 BRA `(.L_x_73) ;  /* 0x000000440048d947 */ /* 0x002fec0003800000 */
.L_x_132:
[----:B-1----:R-:W-:Y:S01]  /*40e0*/  @!P4 IADD3 R3, P0, PT, R32, 0x580, RZ ;  /* 0x000005802003c810 */ /* 0x002fe20007f1e0ff */
[----:B------:R-:W-:Y:S01]  /*40f0*/  VOTEU.ALL UP1, P4 ;  /* 0x0000000000ff7886 */ /* 0x000fe20002020000 */
[----:B------:R-:W-:Y:S01]  /*4100*/  UMOV UR20, 0x0 ;  /* 0x0000000000147882 */ /* 0x000fe20000000000 */
[----:B------:R-:W-:Y:S01]  /*4110*/  UMOV UR21, 0x10000000 ;  /* 0x1000000000157882 */ /* 0x000fe20000000000 */
[----:B------:R-:W-:Y:S01]  /*4120*/  @!P4 R2UR UR9, R3 ;  /* 0x000000000309c2ca */ /* 0x000fe200000e0000 */
[----:B------:R-:W-:Y:S01]  /*4130*/  @!P4 IMAD.X R0, RZ, RZ, R33, P0 ;  /* 0x000000ffff00c224 */ /* 0x000fe200000e0621 */
[----:B------:R-:W-:Y:S01]  /*4140*/  @!UP1 UIADD3 UR10, UPT, UPT, UR18, 0x40, URZ ;  /* 0x00000040120a9890 */ /* 0x000fe2000fffe0ff */
[----:B------:R-:W-:Y:S01]  /*4150*/  ISETP.NE.AND P0, PT, R30, 0x2, PT ;  /* 0x000000021e00780c */ /* 0x000fe20003f05270 */
[----:B------:R-:W-:Y:S01]  /*4160*/  UMOV UR11, UR19 ;  /* 0x00000013000b7c82 */ /* 0x000fe20008000000 */
[----:B------:R-:W-:Y:S01]  /*4170*/  UMOV UR12, UR36 ;  /* 0x00000024000c7c82 */ /* 0x000fe20008000000 */
[----:B------:R-:W-:Y:S01]  /*4180*/  @!P4 R2UR UR8, R0 ;  /* 0x000000000008c2ca */ /* 0x000fe200000e0000 */
[----:B------:R-:W-:Y:S01]  /*4190*/  IMAD.IADD R20, R8, 0x1, R147 ;  /* 0x0000000108147824 */ /* 0x000fe200078e0293 */
[----:B------:R-:W-:Y:S01]  /*41a0*/  @P3 R2UR UR36, R28 ;  /* 0x000000001c2432ca */ /* 0x000fe200000e0000 */
[----:B------:R-:W-:Y:S01]  /*41b0*/  IMAD.IADD R21, R13, 0x1, R170 ;  /* 0x000000010d157824 */ /* 0x000fe200078e02aa */
[----:B------:R-:W-:Y:S02]  /*41c0*/  SEL R0, RZ, 0x1, P0 ;  /* 0x00000001ff007807 */ /* 0x000fe40000000000 */
[----:B------:R-:W-:Y:S01]  /*41d0*/  LOP3.LUT R31, R31, 0x1, RZ, 0x3c, !PT ;  /* 0x000000011f1f7812 */ /* 0x000fe200078e3cff */
[----:B------:R-:W-:Y:S01]  /*41e0*/  IMAD.U32 R10, RZ, RZ, UR9 ;  /* 0x00000009ff0a7e24 */ /* 0x000fe2000f8e00ff */
[----:B------:R-:W-:Y:S01]  /*41f0*/  @!UP1 UIADD3 UR9, UPT, UPT, UR7, 0x28, URZ ;  /* 0x0000002807099890 */ /* 0x000fe2000fffe0ff */
[----:B------:R-:W-:Y:S02]  /*4200*/  LOP3.LUT R29, R29, R0, RZ, 0x3c, !PT ;  /* 0x000000001d1d7212 */ /* 0x000fe400078e3cff */
[----:B------:R-:W-:Y:S02]  /*4210*/  SEL R30, R30, RZ, P0 ;  /* 0x000000ff1e1e7207 */ /* 0x000fe40000000000 */
[----:B------:R-:W-:Y:S01]  /*4220*/  IMAD.U32 R11, RZ, RZ, UR8 ;  /* 0x00000008ff0b7e24 */ /* 0x000fe2000f8e00ff */
[----:B------:R-:W-:Y:S01]  /*4230*/  @!P4 R2UR UR14, R10 ;  /* 0x000000000a0ec2ca */ /* 0x000fe200000e0000 */
[----:B------:R-:W-:Y:S01]  /*4240*/  @!UP1 UIADD3 UR8, UPT, UPT, UR7, 0x2200, URZ ;  /* 0x0000220007089890 */ /* 0x000fe2000fffe0ff */
[----:B------:R-:W-:Y:S02]  /*4250*/  VOTEU.ALL UP1, P4 ;  /* 0x0000000000ff7886 */ /* 0x000fe40002020000 */
[----:B------:R-:W-:Y:S11]  /*4260*/  @!P4 R2UR UR15, R11 ;  /* 0x000000000b0fc2ca */ /* 0x000ff600000e0000 */
[----:B------:R-:W-:Y:S02]  /*4270*/  @!UPT UIADD3 URZ, UPT, UPT, URZ, URZ, URZ ;  /* 0x000000fffffff290 */ /* 0x000fe4000fffe0ff */
[----:B------:R2:W-:Y:S01]  /*4280*/  @!UP1 UTMALDG.3D [UR8], [UR14], desc[UR20] ;  /* 0x000014080e0095b4 */ /* 0x0005e20008011000 */
[----:B------:R2:W-:Y:S01]  /*4290*/  @!P4 SYNCS.ARRIVE.TRANS64.RED.A0TR RZ, [UR7+0x28], R23 ;  /* 0x00002817ffffc9a7 */ /* 0x0005e20008300407 */
[----:B------:R-:W-:Y:S01]  /*42a0*/  UPLOP3.LUT UP1, UPT, UPT, UPT, UPT, 0x80, 0x8 ;  /* 0x000000000008789c */ /* 0x000fe20003f2f070 */
[----:B------:R-:W-:Y:S01]  /*42b0*/  SYNCS.ARRIVE.TRANS64.RED.A1T0 RZ, [UR13], RZ ;  /* 0x000000ffffff79a7 */ /* 0x000fe2000810040d */
[----:B------:R-:W-:Y:S09]  /*42c0*/  @P3 BRA `(.L_x_74) ;  /* 0xfffffff400503947 */ /* 0x000ff2000383ffff */
[----:B------:R-:W-:-:S04]  /*42d0*/  SHF.L.U32 R3, R31, 0x1f, RZ ;  /* 0x0000001f1f037819 */ /* 0x000fc800000006ff */
[----:B------:R-:W1:Y:S02]  /*42e0*/  SYNCS.PHASECHK.TRANS64.TRYWAIT P0, [UR7+0x30], R3 ;  /* 0x00003003ff0075a7 */ /* 0x000e640008001107 */
[----:B-1----:R-:W-:Y:S05]  /*42f0*/  @!P0 BRA `(.L_x_75) ;  /* 0x0000004000d88947 */ /* 0x002fea0003800000 */
.L_x_134:
[----:B-1----:R-:W-:-:S07]  /*4300*/  MOV R0, UR7 ;  /* 0x0000000700007c02 */ /* 0x002fce0008000f00 */
.L_x_76:
[----:B-1----:R-:W-:-:S04]  /*4310*/  SHF.L.U32 R3, R31, 0x1f, RZ ;  /* 0x0000001f1f037819 */ /* 0x002fc800000006ff */
[----:B------:R1:W3:Y:S03]  /*4320*/  SYNCS.PHASECHK.TRANS64.TRYWAIT P0, [R0+URZ+0x38], R3 ;  /* 0x00003803000075a7 */ /* 0x0002e600080011ff */
[----:B---3--:R-:W-:Y:S05]  /*4330*/  @!P0 NANOSLEEP.SYNCS 0x989680 ;  /* 0x009896800000895d */ /* 0x008fea0003900000 */
[----:B------:R-:W3:Y:S02]  /*4340*/  @!P0 SYNCS.PHASECHK.TRANS64 P0, [R0+URZ+0x38], R3 ;  /* 0x00003803000085a7 */ /* 0x000ee400080010ff */
[----:B--23--:R-:W-:Y:S05]  /*4350*/  @P0 EXIT ;  /* 0x000000000000094d */ /* 0x00cfea0003800000 */
[----:B------:R-:W-:Y:S05]  /*4360*/  BRA `(.L_x_76) ;  /* 0xfffffffc00e87947 */ /* 0x000fea000383ffff */
.L_x_65:
[----:B------:R-:W-:-:S06]  /*4370*/  UISETP.GE.AND UP1, UPT, UR8, 0x4, UPT ;  /* 0x000000040800788c */ /* 0x000fcc000bf26270 */
[----:B------:R-:W-:-:S13]  /*4380*/  PLOP3.LUT P0, PT, PT, PT, UP1, 0x80, 0x8 ;  /* 0x000000000008781c */ /* 0x000fda0003f0f018 */
[----:B------:R-:W-:Y:S05]  /*4390*/  @!P0 EXIT ;  /* 0x000000000000894d */ /* 0x000fea0003800000 */
[----:B------:R-:W-:Y:S01]  /*43a0*/  BAR.SYNC.DEFER_BLOCKING 0x6, 0xa0 ;  /* 0x0182800000007b1d */ /* 0x000fe20000010000 */
[C---:B------:R-:W-:Y:S01]  /*43b0*/  IMAD.SHL.U32 R3, R189.reuse, 0x40, RZ ;  /* 0x00000040bd037824 */ /* 0x040fe200078e00ff */
[C---:B------:R-:W-:Y:S01]  /*43c0*/  LOP3.LUT R193, R189.reuse, 0x60, RZ, 0xc0, !PT ;  /* 0x00000060bdc17812 */ /* 0x040fe200078ec0ff */
[C---:B------:R-:W-:Y:S01]  /*43d0*/  IMAD.SHL.U32 R172, R189.reuse, 0x8, RZ ;  /* 0x00000008bdac7824 */ /* 0x040fe200078e00ff */
[C---:B------:R-:W-:Y:S01]  /*43e0*/  LOP3.LUT R191, R189.reuse, 0x2, RZ, 0xc0, !PT ;  /* 0x00000002bdbf7812 */ /* 0x040fe200078ec0ff */
[----:B------:R-:W-:Y:S01]  /*43f0*/  IMAD.U32 R79, R189, 0x10000, RZ ;  /* 0x00010000bd4f7824 */ /* 0x000fe200078e00ff */
[----:B------:R-:W-:Y:S02]  /*4400*/  UMOV UR49, 0x400 ;  /* 0x0000040000317882 */ /* 0x000fe40000000000 */
[----:B------:R-:W1:Y:S01]  /*4410*/  LDC R177, c[0x0][0x370] ;  /* 0x0000dc00ffb17b82 */ /* 0x000e620000000800 */
[----:B------:R-:W-:Y:S01]  /*4420*/  ULEA UR49, UR37, UR49, 0x18 ;  /* 0x0000003125317291 */ /* 0x000fe2000f8ec0ff */
[----:B------:R-:W-:Y:S01]  /*4430*/  LOP3.LUT R5, R3, 0x180, RZ, 0xc0, !PT ;  /* 0x0000018003057812 */ /* 0x000fe200078ec0ff */
[----:B------:R-:W-:Y:S01]  /*4440*/  HFMA2 R195, -RZ, RZ, 0, 0 ;  /* 0x00000000ffc37431 */ /* 0x000fe200000001ff */
[----:B------:R-:W-:Y:S01]  /*4450*/  LOP3.LUT R79, R79, 0x600000, RZ, 0xc0, !PT ;  /* 0x006000004f4f7812 */ /* 0x000fe200078ec0ff */
[----:B------:R-:W-:Y:S01]  /*4460*/  UIADD3 UR4, UPT, UPT, UR49, 0x4200, URZ ;  /* 0x0000420031047890 */ /* 0x000fe2000fffe0ff */
[----:B------:R-:W-:Y:S01]  /*4470*/  LOP3.LUT R172, R5, 0x30, R172, 0xf8, !PT ;  /* 0x0000003005ac7812 */ /* 0x000fe200078ef8ac */
[----:B------:R-:W-:Y:S01]  /*4480*/  IMAD.MOV.U32 R76, RZ, RZ, RZ ;  /* 0x000000ffff4c7224 */ /* 0x000fe200078e00ff */
[----:B------:R-:W2:Y:S01]  /*4490*/  LDC R74, c[0x0][0xb0c] ;  /* 0x0002c300ff4a7b82 */ /* 0x000ea20000000800 */
[----:B------:R-:W-:-:S02]  /*44a0*/  LOP3.LUT R189, R189, 0x4, RZ, 0xc0, !PT ;  /* 0x00000004bdbd7812 */ /* 0x000fc400078ec0ff */
[----:B------:R-:W-:Y:S02]  /*44b0*/  CS2R R182, SRZ ;  /* 0x0000000000b67805 */ /* 0x000fe4000001ff00 */
[----:B------:R-:W-:Y:S02]  /*44c0*/  LOP3.LUT R172, R172, 0x1e40, R3, 0xf8, !PT ;  /* 0x00001e40acac7812 */ /* 0x000fe400078ef803 */
[----:B------:R-:W-:Y:S02]  /*44d0*/  CS2R R180, SRZ ;  /* 0x0000000000b47805 */ /* 0x000fe4000001ff00 */
[----:B------:R-:W-:Y:S01]  /*44e0*/  IADD3 R188, PT, PT, -R189, 0x2, RZ ;  /* 0x00000002bdbc7810 */ /* 0x000fe20007ffe1ff */
[----:B------:R-:W-:Y:S01]  /*44f0*/  IMAD.MOV R176, RZ, RZ, -R191 ;  /* 0x000000ffffb07224 */ /* 0x000fe200078e0abf */
[----:B------:R-:W-:Y:S01]  /*4500*/  MOV R192, UR4 ;  /* 0x0000000400c07c02 */ /* 0x000fe20008000f00 */
[----:B------:R-:W4:Y:S01]  /*4510*/  LDC R174, c[0x0][0xb20] ;  /* 0x0002c800ffae7b82 */ /* 0x000f220000000800 */
[----:B------:R-:W3:Y:S01]  /*4520*/  LDS R0, [UR49+0x100] ;  /* 0x00010031ff007984 */ /* 0x000ee20008000800 */
[----:B------:R-:W-:Y:S01]  /*4530*/  VIADD R190, R172, UR49 ;  /* 0x00000031acbe7c36 */ /* 0x000fe20008000000 */
[----:B------:R-:W1:Y:S01]  /*4540*/  LDCU.64 UR52, c[0x0][0x348] ;  /* 0x00006900ff3477ac */ /* 0x000e620008000a00 */
[----:B------:R-:W-:-:S02]  /*4550*/  IMAD.MOV R175, RZ, RZ, -R189 ;  /* 0x000000ffffaf7224 */ /* 0x000fc400078e0abd */
[----:B------:R-:W-:Y:S01]  /*4560*/  VIADD R190, R190, 0x200 ;  /* 0x00000200bebe7836 */ /* 0x000fe20000000000 */
[----:B------:R-:W1:Y:S01]  /*4570*/  LDCU.64 UR38, c[0x0][0x888] ;  /* 0x00011100ff2677ac */ /* 0x000e620008000a00 */
[----:B------:R-:W1:Y:S01]  /*4580*/  LDC R73, c[0x0][0xb30] ;  /* 0x0002cc00ff497b82 */ /* 0x000e620000000800 */
[----:B------:R-:W1:Y:S01]  /*4590*/  LDCU.64 UR44, c[0x0][0x890] ;  /* 0x00011200ff2c77ac */ /* 0x000e620008000a00 */
[----:B------:R-:W-:-:S06]  /*45a0*/  UIADD3 UR48, UPT, UPT, UR49, 0x200, URZ ;  /* 0x0000020031307890 */ /* 0x000fcc000fffe0ff */
[----:B------:R-:W1:Y:S08]  /*45b0*/  LDC.64 R168, c[0x0][0xb10] ;  /* 0x0002c400ffa87b82 */ /* 0x000e700000000a00 */
[----:B------:R-:W1:Y:S08]  /*45c0*/  LDC.64 R70, c[0x0][0xb18] ;  /* 0x0002c600ff467b82 */ /* 0x000e700000000a00 */
[----:B------:R-:W1:Y:S08]  /*45d0*/  LDC.64 R68, c[0x0][0xb28] ;  /* 0x0002ca00ff447b82 */ /* 0x000e700000000a00 */
[----:B------:R-:W1:Y:S01]  /*45e0*/  LDC.64 R166, c[0x0][0x8b0] ;  /* 0x00022c00ffa67b82 */ /* 0x000e620000000a00 */
[----:B---3--:R-:W-:-:S07]  /*45f0*/  IMAD.IADD R79, R0, 0x1, R79 ;  /* 0x00000001004f7824 */ /* 0x008fce00078e024f */
[----:B------:R-:W3:Y:S08]  /*4600*/  LDC.64 R164, c[0x0][0x8a8] ;  /* 0x00022a00ffa47b82 */ /* 0x000ef00000000a00 */
[----:B--2-4-:R-:W1:Y:S02]  /*4610*/  LDC R178, c[0x0][0x374] ;  /* 0x0000dd00ffb27b82 */ /* 0x014e640000000800 */
.L_x_103:
[C---:B------:R-:W-:Y:S02]  /*4620*/  LEA R0, R195.reuse, UR49, 0x3 ;  /* 0x00000031c3007c11 */ /* 0x040fe4000f8e18ff */
[----:B------:R-:W-:Y:S02]  /*4630*/  SHF.L.U32 R3, R182, 0x1f, RZ ;  /* 0x0000001fb6037819 */ /* 0x000fe400000006ff */
[----:B------:R-:W-:Y:S02]  /*4640*/  LEA R16, R195, UR49, 0x4 ;  /* 0x00000031c3107c11 */ /* 0x000fe4000f8e20ff */
[----:B------:R-:W2:Y:S02]  /*4650*/  SYNCS.PHASECHK.TRANS64.TRYWAIT P0, [R0+URZ+0x50], R3 ;  /* 0x00005003000075a7 */ /* 0x000ea400080011ff */
[----:B-12---:R-:W-:Y:S05]  /*4660*/  @!P0 BRA `(.L_x_77) ;  /* 0x0000004000148947 */ /* 0x006fea0003800000 */
.L_x_135:
[----:B------:R-:W4:Y:S01]  /*4670*/  LDC.64 R12, c[0x0][0xb10] ;  /* 0x0002c400ff0c7b82 */ /* 0x000f220000000a00 */
[----:B------:R-:W3:Y:S01]  /*4680*/  LDS.128 R16, [R16+0xe0] ;  /* 0x0000e00010107984 */ /* 0x000ee20000000c00 */
[----:B-1----:R-:W-:Y:S01]  /*4690*/  ISETP.NE.AND P1, PT, R73, 0x1, PT ;  /* 0x000000014900780c */ /* 0x002fe20003f25270 */
[----:B--2---:R-:W-:Y:S01]  /*46a0*/  VIADD R0, R0, 0x60 ;  /* 0x0000006000007836 */ /* 0x004fe20000000000 */
[----:B------:R-:W-:Y:S04]  /*46b0*/  ISETP.GE.AND P0, PT, R72, 0x1, PT ;  /* 0x000000014800780c */ /* 0x000fe80003f06270 */
[----:B------:R-:W1:Y:S01]  /*46c0*/  LDC.64 R10, c[0x0][0xb18] ;  /* 0x0002c600ff0a7b82 */ /* 0x000e620000000a00 */
[----:B------:R-:W-:Y:S01]  /*46d0*/  PRMT R0, RZ, 0x654, R0 ;  /* 0x00000654ff007816 */ /* 0x000fe20000000000 */
[----:B------:R-:W-:Y:S01]  /*46e0*/  @!PT LDS RZ, [RZ] ;  /* 0x00000000fffff984 */ /* 0x000fe20000000800 */
[----:B------:R-:W-:Y:S01]  /*46f0*/  @!PT LDS RZ, [RZ] ;  /* 0x00000000fffff984 */ /* 0x000fe20000000800 */
[----:B------:R-:W-:Y:S01]  /*4700*/  @!PT LDS RZ, [RZ] ;  /* 0x00000000fffff984 */ /* 0x000fe20000000800 */
[----:B------:R-:W-:Y:S01]  /*4710*/  @!PT LDS RZ, [RZ] ;  /* 0x00000000fffff984 */ /* 0x000fe20000000800 */
[----:B------:R2:W-:Y:S06]  /*4720*/  MEMBAR.ALL.CTA ;  /* 0x0000000000007992 */ /* 0x0005ec0000008000 */
[----:B--2---:R-:W2:Y:S01]  /*4730*/  FENCE.VIEW.ASYNC.S ;  /* 0x00000000000073c6 */ /* 0x004ea20000000000 */
[----:B------:R-:W1:Y:S08]  /*4740*/  @!P1 LDC R14, c[0x0][0xb20] ;  /* 0x0002c800ff0e9b82 */ /* 0x000e700000000800 */
[----:B------:R-:W1:Y:S01]  /*4750*/  @!P1 LDC R9, c[0x0][0xb0c] ;  /* 0x0002c300ff099b82 */ /* 0x000e620000000800 */
[----:B--2---:R2:W-:Y:S01]  /*4760*/  SYNCS.ARRIVE.TRANS64.RED.A1T0 RZ, [R0+URZ], RZ ;  /* 0x000000ff00ff79a7 */ /* 0x0045e200081004ff */
[----:B---3--:R-:W-:Y:S04]  /*4770*/  LOP3.LUT P4, RZ, R18, 0x1, RZ, 0xc0, !PT ;  /* 0x0000000112ff7812 */ /* 0x008fe8000788c0ff */
[----:B------:R-:W-:Y:S09]  /*4780*/  P2R R194, PR, RZ, 0x10 ;  /* 0x00000010ffc27803 */ /* 0x000ff20000000000 */
[----:B------:R-:W-:Y:S02]  /*4790*/  @P4 MOV R77, R16 ;  /* 0x00000010004d4202 */ /* 0x000fe40000000f00 */
[----:B------:R-:W-:Y:S01]  /*47a0*/  @P4 LOP3.LUT R75, R17, 0xffff, RZ, 0xc0, !PT ;  /* 0x0000ffff114b4812 */ /* 0x000fe200078ec0ff */
[----:B--2-4-:R-:W-:Y:S06]  /*47b0*/  @!P0 BRA `(.L_x_78) ;  /* 0x0000000000a48947 */ /* 0x014fec0003800000 */
[----:B------:R-:W-:Y:S01]  /*47c0*/  IMAD.HI.U32 R23, R178, R71, RZ ;  /* 0x00000047b2177227 */ /* 0x000fe200078e00ff */
[----:B------:R-:W-:Y:S02]  /*47d0*/  ISETP.NE.AND P0, PT, R70, 0x1, PT ;  /* 0x000000014600780c */ /* 0x000fe40003f05270 */
[----:B------:R-:W-:Y:S01]  /*47e0*/  ISETP.NE.AND P2, PT, R72, 0x1, PT ;  /* 0x000000014800780c */ /* 0x000fe20003f45270 */
[----:B------:R-:W-:Y:S01]  /*47f0*/  IMAD.HI.U32 R22, R177, R168, RZ ;  /* 0x000000a8b1167227 */ /* 0x000fe200078e00ff */
[----:B------:R-:W-:Y:S02]  /*4800*/  SHF.R.U32.HI R23, RZ, R174, R23 ;  /* 0x000000aeff177219 */ /* 0x000fe40000011617 */
[----:B------:R-:W-:Y:S01]  /*4810*/  ISETP.NE.AND P3, PT, R74, 0x1, PT ;  /* 0x000000014a00780c */ /* 0x000fe20003f65270 */
[----:B------:R-:W-:Y:S01]  /*4820*/  IMAD.HI.U32 R26, R77, R168, RZ ;  /* 0x000000a84d1a7227 */ /* 0x000fe200078e00ff */
[----:B------:R-:W-:Y:S02]  /*4830*/  SHF.R.U32.HI R22, RZ, R169, R22 ;  /* 0x000000a9ff167219 */ /* 0x000fe40000011616 */
[----:B------:R-:W-:Y:S01]  /*4840*/  SEL R3, R178, R23, !P0 ;  /* 0x00000017b2037207 */ /* 0x000fe20004000000 */
[----:B------:R-:W-:Y:S01]  /*4850*/  IMAD.HI.U32 R23, R75, R71, RZ ;  /* 0x000000474b177227 */ /* 0x000fe200078e00ff */
[----:B------:R-:W-:Y:S02]  /*4860*/  SEL R7, R177, R22, !P3 ;  /* 0x00000016b1077207 */ /* 0x000fe40005800000 */
[----:B------:R-:W-:Y:S01]  /*4870*/  SHF.R.U32.HI R26, RZ, R169, R26 ;  /* 0x000000a9ff1a7219 */ /* 0x000fe2000001161a */
[-C--:B------:R-:W-:Y:S04]  /*4880*/  IMAD.HI.U32 R22, R3, R68.reuse, RZ ;  /* 0x0000004403167227 */ /* 0x080fe800078e00ff */
[----:B------:R-:W-:Y:S01]  /*4890*/  IMAD.HI.U32 R24, R7, R68, RZ ;  /* 0x0000004407187227 */ /* 0x000fe200078e00ff */
[-C--:B------:R-:W-:Y:S02]  /*48a0*/  @P2 SHF.R.U32.HI R3, RZ, R69.reuse, R22 ;  /* 0x00000045ff032219 */ /* 0x080fe40000011616 */
[----:B------:R-:W-:Y:S02]  /*48b0*/  SHF.R.U32.HI R22, RZ, R174, R23 ;  /* 0x000000aeff167219 */ /* 0x000fe40000011617 */
[----:B------:R-:W-:Y:S01]  /*48c0*/  @P2 SHF.R.U32.HI R7, RZ, R69, R24 ;  /* 0x00000045ff072219 */ /* 0x000fe20000011618 */
[C---:B------:R-:W-:Y:S01]  /*48d0*/  IMAD R2, R72.reuse, R3, RZ ;  /* 0x0000000348027224 */ /* 0x040fe200078e02ff */
[----:B------:R-:W-:Y:S02]  /*48e0*/  SEL R5, R75, R22, !P0 ;  /* 0x000000164b057207 */ /* 0x000fe40004000000 */
[----:B------:R-:W-:Y:S01]  /*48f0*/  SEL R3, R77, R26, !P3 ;  /* 0x0000001a4d037207 */ /* 0x000fe20005800000 */
[----:B------:R-:W-:Y:S01]  /*4900*/  IMAD R4, R72, R7, RZ ;  /* 0x0000000748047224 */ /* 0x000fe200078e02ff */
[C---:B------:R-:W-:Y:S01]  /*4910*/  ISETP.GE.AND P0, PT, R5.reuse, R2, PT ;  /* 0x000000020500720c */ /* 0x040fe20003f06270 */
[----:B------:R-:W-:Y:S03]  /*4920*/  IMAD.HI.U32 R6, R5, R68, RZ ;  /* 0x0000004405067227 */ /* 0x000fe600078e00ff */
[----:B------:R-:W-:Y:S01]  /*4930*/  ISETP.GE.OR P0, PT, R3, R4, P0 ;  /* 0x000000040300720c */ /* 0x000fe20000706670 */
[----:B------:R-:W-:Y:S01]  /*4940*/  IMAD.MOV R4, RZ, RZ, -R3 ;  /* 0x000000ffff047224 */ /* 0x000fe200078e0a03 */
[-C--:B------:R-:W-:Y:S03]  /*4950*/  SHF.R.U32.HI R6, RZ, R69.reuse, R6 ;  /* 0x00000045ff067219 */ /* 0x080fe60000011606 */
[----:B------:R-:W-:Y:S01]  /*4960*/  IMAD R77, R74, R4, R77 ;  /* 0x000000044a4d7224 */ /* 0x000fe200078e024d */
[----:B------:R-:W-:Y:S05]  /*4970*/  SEL R15, R5, R6, !P2 ;  /* 0x00000006050f7207 */ /* 0x000fea0005000000 */
[----:B------:R-:W-:Y:S02]  /*4980*/  IMAD.MOV R6, RZ, RZ, -R15 ;  /* 0x000000ffff067224 */ /* 0x000fe400078e0a0f */
[C---:B------:R-:W-:Y:S04]  /*4990*/  @!P0 IMAD.HI.U32 R2, R3.reuse, R68, RZ ;  /* 0x0000004403028227 */ /* 0x040fe800078e00ff */
[----:B------:R-:W-:Y:S01]  /*49a0*/  IMAD R6, R72, R6, R5 ;  /* 0x0000000648067224 */ /* 0x000fe200078e0205 */
[----:B------:R-:W-:Y:S04]  /*49b0*/  @!P0 SHF.R.U32.HI R2, RZ, R69, R2 ;  /* 0x00000045ff028219 */ /* 0x000fe80000011602 */
[----:B------:R-:W-:Y:S02]  /*49c0*/  @!P0 SEL R0, R3, R2, !P2 ;  /* 0x0000000203008207 */ /* 0x000fe40005000000 */
[----:B------:R-:W-:Y:S02]  /*49d0*/  IADD3 R2, PT, PT, -R5, RZ, RZ ;  /* 0x000000ff05027210 */ /* 0x000fe40007ffe1ff */
[----:B------:R-:W-:Y:S01]  /*49e0*/  @!P0 IADD3 R8, PT, PT, R15, -R0, RZ ;  /* 0x800000000f088210 */ /* 0x000fe20007ffe0ff */
[----:B------:R-:W-:Y:S02]  /*49f0*/  @!P0 IMAD R0, R7, R6, R0 ;  /* 0x0000000607008224 */ /* 0x000fe400078e0200 */
[----:B------:R-:W-:Y:S02]  /*4a00*/  IMAD R75, R70, R2, R75 ;  /* 0x00000002464b7224 */ /* 0x000fe400078e024b */
[----:B------:R-:W-:Y:S02]  /*4a10*/  @!P0 IMAD R5, R8, R72, R3 ;  /* 0x0000004808058224 */ /* 0x000fe400078e0203 */
[----:B------:R-:W-:Y:S04]  /*4a20*/  @!P0 IMAD.MOV.U32 R3, RZ, RZ, R0 ;  /* 0x000000ffff038224 */ /* 0x000fe800078e0000 */
[----:B------:R-:W-:Y:S02]  /*4a30*/  IMAD R77, R3, R74, R77 ;  /* 0x0000004a034d7224 */ /* 0x000fe400078e024d */
[----:B------:R-:W-:Y:S07]  /*4a40*/  IMAD R75, R5, R70, R75 ;  /* 0x00000046054b7224 */ /* 0x000fee00078e024b */
.L_x_78:
[----:B-1----:R-:W-:Y:S01]  /*4a50*/  @!P1 ISETP.NE.AND P0, PT, R10, 0x1, PT ;  /* 0x000000010a00980c */ /* 0x002fe20003f05270 */
[----:B------:R-:W-:Y:S01]  /*4a60*/  @!P1 IMAD.HI.U32 R0, R77, R12, RZ ;  /* 0x0000000c4d009227 */ /* 0x000fe200078e00ff */
[----:B------:R-:W-:Y:S01]  /*4a70*/  @!P1 ISETP.NE.AND P2, PT, R9, 0x1, PT ;  /* 0x000000010900980c */ /* 0x000fe20003f45270 */
[----:B------:R-:W-:Y:S01]  /*4a80*/  ULOP3.LUT UP0, URZ, UR48, 0x1b0, URZ, 0xc0, !UPT ;  /* 0x000001b030ff7892 */ /* 0x000fe2000f80c0ff */
[----:B------:R-:W-:Y:S01]  /*4a90*/  R2UR UR42, R21 ;  /* 0x00000000152a72ca */ /* 0x000fe200000e0000 */
[----:B------:R-:W-:Y:S01]  /*4aa0*/  @!P1 IMAD.HI.U32 R3, R75, R11, RZ ;  /* 0x0000000b4b039227 */ /* 0x000fe200078e00ff */
[----:B------:R-:W-:Y:S02]  /*4ab0*/  @!P1 SHF.R.U32.HI R0, RZ, R13, R0 ;  /* 0x0000000dff009219 */ /* 0x000fe40000011600 */
[----:B------:R-:W-:Y:S01]  /*4ac0*/  R2UR UR41, R20 ;  /* 0x00000000142972ca */ /* 0x000fe200000e0000 */
[----:B------:R-:W-:Y:S01]  /*4ad0*/  VIADD R195, R195, 0x1 ;  /* 0x00000001c3c37836 */ /* 0x000fe20000000000 */
[----:B------:R-:W-:Y:S02]  /*4ae0*/  @!P1 SHF.R.U32.HI R2, RZ, R14, R3 ;  /* 0x0000000eff029219 */ /* 0x000fe40000011603 */
[----:B------:R-:W-:Y:S02]  /*4af0*/  @!P1 SEL R3, R77, R0, !P2 ;  /* 0x000000004d039207 */ /* 0x000fe40005000000 */
[----:B------:R-:W-:Y:S02]  /*4b00*/  @!P1 SEL R2, R75, R2, !P0 ;  /* 0x000000024b029207 */ /* 0x000fe40004000000 */
[----:B------:R-:W-:Y:S01]  /*4b10*/  @P4 SHF.R.U32.HI R179, RZ, 0x10, R17 ;  /* 0x00000010ffb34819 */ /* 0x000fe20000011611 */
[----:B------:R-:W-:Y:S02]  /*4b20*/  USHF.L.U32 UR42, UR42, 0x7, URZ ;  /* 0x000000072a2a7899 */ /* 0x000fe400080006ff */
[----:B------:R-:W-:Y:S02]  /*4b30*/  @!P1 IMAD.IADD R0, R2, 0x1, -R3 ;  /* 0x0000000102009824 */ /* 0x000fe400078e0a03 */
[----:B------:R-:W-:Y:S01]  /*4b40*/  @!P1 IMAD.IADD R2, R3, 0x1, -R2 ;  /* 0x0000000103029824 */ /* 0x000fe200078e0a02 */
[----:B------:R-:W-:Y:S01]  /*4b50*/  USHF.L.U32 UR41, UR41, 0x7, URZ ;  /* 0x0000000729297899 */ /* 0x000fe200080006ff */
[----:B------:R-:W-:Y:S02]  /*4b60*/  @!P1 IMAD R77, R0, R9, R77 ;  /* 0x00000009004d9224 */ /* 0x000fe400078e024d */
[----:B------:R-:W-:Y:S01]  /*4b70*/  @!P1 IMAD R75, R2, R10, R75 ;  /* 0x0000000a024b9224 */ /* 0x000fe200078e024b */
[----:B------:R-:W-:Y:S08]  /*4b80*/  BRA.U !UP0, `(.L_x_79) ;  /* 0x0000000108407547 */ /* 0x000ff0000b800000 */
[----:B------:R-:W1:Y:S01]  /*4b90*/  LDCU.64 UR8, c[0x4][0x80] ;  /* 0x01001000ff0877ac */ /* 0x000e620008000a00 */
[----:B------:R-:W-:Y:S01]  /*4ba0*/  MOV R3, 0x0 ;  /* 0x0000000000037802 */ /* 0x000fe20000000f00 */
[----:B------:R-:W-:Y:S02]  /*4bb0*/  HFMA2 R12, -RZ, RZ, 0, 5.9604644775390625e-08 ;  /* 0x00000001ff0c7431 */ /* 0x000fe400000001ff */
[----:B------:R-:W-:Y:S02]  /*4bc0*/  IMAD.MOV.U32 R8, RZ, RZ, 0x70 ;  /* 0x00000070ff087424 */ /* 0x000fe400078e00ff */
[----:B------:R-:W-:Y:S01]  /*4bd0*/  IMAD.MOV.U32 R13, RZ, RZ, RZ ;  /* 0x000000ffff0d7224 */ /* 0x000fe200078e00ff */
[----:B------:R-:W2:Y:S01]  /*4be0*/  LDCU.64 UR6, c[0x4][0x88] ;  /* 0x01001100ff0677ac */ /* 0x000ea20008000a00 */
[----:B------:R-:W3:Y:S01]  /*4bf0*/  LDC.64 R2, c[0x4][R3] ;  /* 0x0100000003027b82 */ /* 0x000ee20000000a00 */
[----:B------:R-:W4:Y:S01]  /*4c00*/  LDCU.64 UR4, c[0x4][0x8] ;  /* 0x01000100ff0477ac */ /* 0x000f220008000a00 */
[----:B-1----:R-:W-:Y:S01]  /*4c10*/  MOV R5, UR9 ;  /* 0x0000000900057c02 */ /* 0x002fe20008000f00 */
[----:B------:R-:W-:Y:S01]  /*4c20*/  IMAD.U32 R4, RZ, RZ, UR8 ;  /* 0x00000008ff047e24 */ /* 0x000fe2000f8e00ff */
[----:B--2---:R-:W-:Y:S01]  /*4c30*/  MOV R7, UR7 ;  /* 0x0000000700077c02 */ /* 0x004fe20008000f00 */
[----:B------:R-:W-:Y:S01]  /*4c40*/  IMAD.U32 R6, RZ, RZ, UR6 ;  /* 0x00000006ff067e24 */ /* 0x000fe2000f8e00ff */
[----:B----4-:R-:W-:Y:S01]  /*4c50*/  MOV R11, UR5 ;  /* 0x00000005000b7c02 */ /* 0x010fe20008000f00 */
[----:B------:R-:W-:Y:S02]  /*4c60*/  IMAD.U32 R10, RZ, RZ, UR4 ;  /* 0x00000004ff0a7e24 */ /* 0x000fe4000f8e00ff */
[----:B------:R-:W-:Y:S07]  /*4c70*/  LEPC R20, `(.L_x_79) ;  /* 0x000000001014794e */ /* 0x000fee0000000000 */
[----:B---3-5:R-:W-:Y:S05]  /*4c80*/  CALL.ABS.NOINC R2 ;  /* 0x0000000002007343 */ /* 0x028fea0003c00000 */
.L_x_79:
[----:B------:R-:W-:Y:S01]  /*4c90*/  LOP3.LUT P0, RZ, R192, 0x1b0, RZ, 0xc0, !PT ;  /* 0x000001b0c0ff7812 */ /* 0x000fe2000780c0ff */
[----:B------:R-:W-:Y:S11]  /*4ca0*/  BSSY.RECONVERGENT B6, `(.L_x_80) ;  /* 0x0000013000067945 */ /* 0x000ff60003800200 */
[----:B------:R-:W-:Y:S01]  /*4cb0*/  @!UPT UIADD3 URZ, UPT, UPT, URZ, URZ, URZ ;  /* 0x000000fffffff290 */ /* 0x000fe2000fffe0ff */
[----:B------:R-:W-:Y:S05]  /*4cc0*/  @!P0 BRA `(.L_x_81) ;  /* 0x0000000000408947 */ /* 0x000fea0003800000 */
        /* <DEDUP_REMOVED lines=16> */
.L_x_81:
[----:B------:R-:W-:Y:S05]  /*4dd0*/  BSYNC.RECONVERGENT B6 ;  /* 0x0000000000067941 */ /* 0x000fea0003800200 */
.L_x_80:
[----:B------:R-:W-:Y:S01]  /*4de0*/  ISETP.NE.U32.AND P4, PT, R166, RZ, PT ;  /* 0x000000ffa600720c */ /* 0x000fe20003f85070 */
[----:B------:R-:W-:Y:S01]  /*4df0*/  UISETP.NE.AND UP2, UPT, UR50, URZ, UPT ;  /* 0x000000ff3200728c */ /* 0x000fe2000bf45270 */
[----:B------:R-:W-:Y:S01]  /*4e00*/  ISETP.NE.U32.AND P2, PT, RZ, UR38, PT ;  /* 0x00000026ff007c0c */ /* 0x000fe2000bf45070 */
[----:B------:R-:W-:Y:S01]  /*4e10*/  UISETP.NE.U32.AND UP1, UPT, UR44, URZ, UPT ;  /* 0x000000ff2c00728c */ /* 0x000fe2000bf25070 */
[----:B------:R-:W-:Y:S01]  /*4e20*/  ISETP.NE.AND.EX P4, PT, R167, RZ, PT, P4 ;  /* 0x000000ffa700720c */ /* 0x000fe20003f85340 */
[----:B------:R-:W-:Y:S01]  /*4e30*/  UPLOP3.LUT UP0, UPT, UPT, UPT, UPT, 0x40, 0x4 ;  /* 0x000000000004789c */ /* 0x000fe20003f0e870 */
[----:B------:R-:W-:Y:S01]  /*4e40*/  ISETP.NE.AND.EX P2, PT, RZ, UR39, PT, P2 ;  /* 0x00000027ff007c0c */ /* 0x000fe2000bf45320 */
[----:B------:R-:W-:Y:S01]  /*4e50*/  UISETP.NE.AND.EX UP1, UPT, UR45, URZ, UPT, UP1 ;  /* 0x000000ff2d00728c */ /* 0x000fe2000bf25310 */
[----:B------:R-:W-:Y:S04]  /*4e60*/  PLOP3.LUT P1, PT, PT, PT, UP2, 0x80, 0x8 ;  /* 0x000000000008781c */ /* 0x000fe80003f2f028 */
[----:B------:R-:W-:Y:S06]  /*4e70*/  @UP2 UPLOP3.LUT UP0, UPT, UPT, UPT, UP1, 0x80, 0x8 ;  /* 0x000000000008289c */ /* 0x000fec0003f0f010 */
[----:B------:R-:W-:Y:S01]  /*4e80*/  PLOP3.LUT P0, PT, PT, PT, UP0, 0x80, 0x8 ;  /* 0x000000000008781c */ /* 0x000fe20003f0f008 */
[----:B------:R-:W-:Y:S01]  /*4e90*/  @!UPT UIADD3 URZ, UPT, UPT, URZ, URZ, URZ ;  /* 0x000000fffffff290 */ /* 0x000fe2000fffe0ff */
[----:B------:R-:W-:Y:S11]  /*4ea0*/  BRA.U !UP1, `(.L_x_82) ;  /* 0x0000000109387547 */ /* 0x000ff6000b800000 */
[----:B------:R-:W-:Y:S01]  /*4eb0*/  UISETP.NE.U32.AND UP0, UPT, UR38, URZ, UPT ;  /* 0x000000ff2600728c */ /* 0x000fe2000bf05070 */
[----:B------:R-:W-:Y:S02]  /*4ec0*/  HFMA2 R0, -RZ, RZ, 0, 5.9604644775390625e-08 ;  /* 0x00000001ff007431 */ /* 0x000fe400000001ff */
[----:B------:R-:W-:Y:S01]  /*4ed0*/  IMAD.MOV.U32 R171, RZ, RZ, 0x1 ;  /* 0x00000001ffab7424 */ /* 0x000fe200078e00ff */
[----:B------:R-:W-:Y:S06]  /*4ee0*/  UISETP.NE.AND.EX UP0, UPT, UR39, URZ, UPT, UP0 ;  /* 0x000000ff2700728c */ /* 0x000fec000bf05300 */
[----:B------:R-:W-:Y:S05]  /*4ef0*/  PLOP3.LUT P3, PT, PT, PT, UP0, 0x80, 0x8 ;  /* 0x000000000008781c */ /* 0x000fea0003f6f008 */
[----:B------:R-:W1:Y:S01]  /*4f00*/  @UP0 LDCU.64 UR6, c[0x0][0x888] ;  /* 0x00011100ff0607ac */ /* 0x000e620008000a00 */
[----:B------:R-:W-:Y:S07]  /*4f10*/  @UP0 UIMAD UR4, UR36, UR44, URZ ;  /* 0x0000002c240402a4 */ /* 0x000fee000f8e02ff */
[----:B------:R-:W-:Y:S01]  /*4f20*/  @!P3 PRMT R171, R0, 0x7610, R171 ;  /* 0x0000761000abb816 */ /* 0x000fe200000000ab */
[----:B-1----:R-:W-:Y:S03]  /*4f30*/  @UP0 UIMAD.WIDE UR6, UR4, 0x4, UR6 ;  /* 0x00000004040608a5 */ /* 0x002fe6000f8e0206 */
[----:B------:R-:W1:Y:S03]  /*4f40*/  @!UP0 LDCU UR4, c[0x0][0x880] ;  /* 0x00011000ff0487ac */ /* 0x000e660008000800 */
[----:B------:R-:W-:Y:S01]  /*4f50*/  IMAD.U32 R2, RZ, RZ, UR6 ;  /* 0x00000006ff027e24 */ /* 0x000fe2000f8e00ff */
[----:B------:R-:W-:Y:S05]  /*4f60*/  MOV R3, UR7 ;  /* 0x0000000700037c02 */ /* 0x000fea0008000f00 */
[----:B-----5:R2:W5:Y:S02]  /*4f70*/  @P3 LDG.E R81, desc[UR46][R2.64] ;  /* 0x0000002e02513981 */ /* 0x020564000c1e1900 */
[----:B-12---:R-:W-:Y:S02]  /*4f80*/  @!P3 IMAD.U32 R81, RZ, RZ, UR4 ;  /* 0x00000004ff51be24 */ /* 0x006fe4000f8e00ff */
.L_x_82:
[----:B------:R-:W-:Y:S05]  /*4f90*/  @!P4 BRA `(.L_x_83) ;  /* 0x000000000020c947 */ /* 0x000fea0003800000 */
[----:B------:R-:W-:Y:S04]  /*4fa0*/  ISETP.NE.U32.AND P3, PT, R164, RZ, PT ;  /* 0x000000ffa400720c */ /* 0x000fe80003f65070 */
[----:B------:R-:W-:Y:S11]  /*4fb0*/  ISETP.NE.AND.EX P3, PT, R165, RZ, PT, P3 ;  /* 0x000000ffa500720c */ /* 0x000ff60003f65330 */
[----:B------:R-:W-:Y:S02]  /*4fc0*/  @!UPT UIADD3 URZ, UPT, UPT, URZ, URZ, URZ ;  /* 0x000000fffffff290 */ /* 0x000fe4000fffe0ff */
[----:B------:R-:W1:Y:S01]  /*4fd0*/  @P3 LDC.64 R2, c[0x0][0x8a8] ;  /* 0x00022a00ff023b82 */ /* 0x000e620000000a00 */
[----:B------:R-:W-:Y:S04]  /*4fe0*/  @P3 IMAD R0, R166, UR36, RZ ;  /* 0x00000024a6003c24 */ /* 0x000fe8000f8e02ff */
[----:B-1----:R-:W-:Y:S05]  /*4ff0*/  @P3 IMAD.WIDE R2, R0, 0x4, R2 ;  /* 0x0000000400023825 */ /* 0x002fea00078e0202 */
[----:B-----5:R1:W5:Y:S02]  /*5000*/  @P3 LDG.E R78, desc[UR46][R2.64] ;  /* 0x0000002e024e3981 */ /* 0x020364000c1e1900 */
[----:B-1----:R-:W2:Y:S02]  /*5010*/  @!P3 LDC R78, c[0x0][0x8a0] ;  /* 0x00022800ff4ebb82 */ /* 0x002ea40000000800 */
.L_x_83:
[----:B-----5:R-:W-:Y:S01]  /*5020*/  FSETP.NEU.AND P4, PT, R81, RZ, PT ;  /* 0x000000ff5100720b */ /* 0x020fe20003f8d000 */
[----:B------:R-:W-:Y:S01]  /*5030*/  BSSY B1, `(.L_x_84) ;  /* 0x0000047000017945 */ /* 0x000fe20003800000 */
[----:B------:R-:W-:Y:S01]  /*5040*/  SEL R5, RZ, 0xffffffff, P2 ;  /* 0xffffffffff057807 */ /* 0x000fe20001000000 */
[----:B------:R-:W-:Y:S01]  /*5050*/  IMAD.MOV.U32 R208, RZ, RZ, 0x1 ;  /* 0x00000001ffd07424 */ /* 0x000fe200078e00ff */
[----:B------:R-:W-:Y:S01]  /*5060*/  LOP3.LUT P3, RZ, R171, 0xff, RZ, 0xc0, !PT ;  /* 0x000000ffabff7812 */ /* 0x000fe2000786c0ff */
[C---:B------:R-:W-:Y:S01]  /*5070*/  IMAD R80, R76.reuse, 0x80, R79 ;  /* 0x000000804c507824 */ /* 0x040fe200078e024f */
[----:B------:R-:W-:Y:S02]  /*5080*/  @P1 SEL R0, RZ, 0xffffffff, P4 ;  /* 0xffffffffff001807 */ /* 0x000fe40002000000 */
[----:B------:R-:W-:Y:S02]  /*5090*/  CS2R R162, SRZ ;  /* 0x0000000000a27805 */ /* 0x000fe4000001ff00 */
[----:B------:R-:W-:Y:S02]  /*50a0*/  LEA R3, R181, UR49, 0x3 ;  /* 0x00000031b5037c11 */ /* 0x000fe4000f8e18ff */
[----:B------:R-:W-:Y:S02]  /*50b0*/  CS2R R160, SRZ ;  /* 0x0000000000a07805 */ /* 0x000fe4000001ff00 */
[----:B------:R-:W-:Y:S02]  /*50c0*/  @P0 SEL R0, R5, R0, !P3 ;  /* 0x0000000005000207 */ /* 0x000fe40005800000 */
[----:B------:R-:W-:Y:S02]  /*50d0*/  CS2R R158, SRZ ;  /* 0x00000000009e7805 */ /* 0x000fe4000001ff00 */
[----:B------:R-:W-:Y:S02]  /*50e0*/  LEA R207, R76, UR49, 0x3 ;  /* 0x000000314ccf7c11 */ /* 0x000fe4000f8e18ff */
[----:B------:R-:W-:Y:S02]  /*50f0*/  CS2R R156, SRZ ;  /* 0x00000000009c7805 */ /* 0x000fe4000001ff00 */
[----:B------:R-:W-:Y:S02]  /*5100*/  @P1 LOP3.LUT R0, R0, 0x1, RZ, 0xc0, !PT ;  /* 0x0000000100001812 */ /* 0x000fe400078ec0ff */
[----:B------:R-:W-:Y:S02]  /*5110*/  CS2R R154, SRZ ;  /* 0x00000000009a7805 */ /* 0x000fe4000001ff00 */
[----:B------:R-:W-:Y:S02]  /*5120*/  SHF.L.U32 R2, R183, 0x1f, RZ ;  /* 0x0000001fb7027819 */ /* 0x000fe400000006ff */
[----:B------:R-:W-:Y:S02]  /*5130*/  CS2R R152, SRZ ;  /* 0x0000000000987805 */ /* 0x000fe4000001ff00 */
[----:B------:R-:W-:Y:S02]  /*5140*/  ISETP.NE.U32.OR P6, PT, R0, 0x1, !P1 ;  /* 0x000000010000780c */ /* 0x000fe40004fc5470 */
[----:B------:R-:W-:Y:S02]  /*5150*/  CS2R R150, SRZ ;  /* 0x0000000000967805 */ /* 0x000fe4000001ff00 */
[----:B------:R-:W-:Y:S02]  /*5160*/  PLOP3.LUT P2, PT, PT, PT, UP1, 0x80, 0x8 ;  /* 0x000000000008781c */ /* 0x000fe40003f4f018 */
[----:B------:R-:W-:Y:S02]  /*5170*/  CS2R R148, SRZ ;  /* 0x0000000000947805 */ /* 0x000fe4000001ff00 */
[----:B------:R-:W-:Y:S02]  /*5180*/  SEL R0, RZ, 0xffffffff, P4 ;  /* 0xffffffffff007807 */ /* 0x000fe40002000000 */
[----:B------:R-:W-:Y:S03]  /*5190*/  P2R R184, PR, RZ, 0x40 ;  /* 0x00000040ffb87803 */ /* 0x000fe60000000000 */
[----:B------:R-:W-:Y:S04]  /*51a0*/  @P6 SHF.L.U32 R4, R180, 0x1f, RZ ;  /* 0x0000001fb4046819 */ /* 0x000fe800000006ff */
[----:B------:R-:W-:Y:S01]  /*51b0*/  @P2 SEL R0, R5, R0, !P3 ;  /* 0x0000000005002207 */ /* 0x000fe20005800000 */
[----:B------:R-:W1:Y:S03]  /*51c0*/  @P6 SYNCS.PHASECHK.TRANS64.TRYWAIT P1, [R3+URZ+0x20], R4 ;  /* 0x00002004030065a7 */ /* 0x000e6600080211ff */
[----:B------:R-:W-:Y:S04]  /*51d0*/  LOP3.LUT R0, R0, 0x1, RZ, 0xc0, !PT ;  /* 0x0000000100007812 */ /* 0x000fe800078ec0ff */
[----:B------:R-:W-:Y:S04]  /*51e0*/  ISETP.NE.U32.AND P5, PT, R0, 0x1, PT ;  /* 0x000000010000780c */ /* 0x000fe80003fa5070 */
[----:B------:R-:W-:Y:S01]  /*51f0*/  P2R R209, PR, RZ, 0x20 ;  /* 0x00000020ffd17803 */ /* 0x000fe20000000000 */
[----:B------:R3:W4:Y:S01]  /*5200*/  SYNCS.PHASECHK.TRANS64.TRYWAIT P0, [R207+URZ+0x70], R2 ;  /* 0x00007002cf0075a7 */ /* 0x00072200080011ff */
[----:B-1----:R-:W-:Y:S01]  /*5210*/  @P6 SEL R208, RZ, 0x1, !P1 ;  /* 0x00000001ffd06807 */ /* 0x002fe20004800000 */
[----:B---3--:R-:W-:Y:S06]  /*5220*/  @!P6 BRA `(.L_x_85) ;  /* 0x00000000009ce947 */ /* 0x008fec0003800000 */
[----:B------:R-:W-:Y:S01]  /*5230*/  @P5 IMAD R6, R181, 0x2000, R190 ;  /* 0x00002000b5065824 */ /* 0x000fe200078e02be */
[----:B------:R-:W-:Y:S01]  /*5240*/  ISETP.NE.AND P1, PT, R208, RZ, PT ;  /* 0x000000ffd000720c */ /* 0x000fe20003f25270 */
[----:B------:R-:W-:Y:S01]  /*5250*/  BSSY B0, `(.L_x_86) ;  /* 0x0000010000007945 */ /* 0x000fe20003800000 */
[----:B------:R-:W-:Y:S01]  /*5260*/  CS2R R150, SRZ ;  /* 0x0000000000967805 */ /* 0x000fe2000001ff00 */
[--C-:B------:R-:W-:Y:S01]  /*5270*/  @P5 IMAD R7, R191, -0x10, R6.reuse ;  /* 0xfffffff0bf075824 */ /* 0x100fe200078e0206 */
[----:B------:R-:W-:Y:S01]  /*5280*/  CS2R R148, SRZ ;  /* 0x0000000000947805 */ /* 0x000fe2000001ff00 */
[----:B------:R-:W-:Y:S01]  /*5290*/  @P5 IMAD R5, R189, -0x10, R6 ;  /* 0xfffffff0bd055824 */ /* 0x000fe200078e0206 */
[----:B------:R-:W-:Y:S01]  /*52a0*/  CS2R R158, SRZ ;  /* 0x00000000009e7805 */ /* 0x000fe2000001ff00 */
[----:B------:R-:W-:Y:S01]  /*52b0*/  @P5 IMAD R4, R188, 0x10, R7 ;  /* 0x00000010bc045824 */ /* 0x000fe200078e0207 */
[----:B------:R-:W-:Y:S02]  /*52c0*/  CS2R R156, SRZ ;  /* 0x00000000009c7805 */ /* 0x000fe4000001ff00 */
[----:B------:R-:W-:Y:S02]  /*52d0*/  CS2R R154, SRZ ;  /* 0x00000000009a7805 */ /* 0x000fe4000001ff00 */
[----:B------:R-:W-:Y:S02]  /*52e0*/  CS2R R152, SRZ ;  /* 0x0000000000987805 */ /* 0x000fe4000001ff00 */
[----:B------:R-:W-:Y:S02]  /*52f0*/  CS2R R162, SRZ ;  /* 0x0000000000a27805 */ /* 0x000fe4000001ff00 */
[----:B------:R-:W-:Y:S01]  /*5300*/  CS2R R160, SRZ ;  /* 0x0000000000a07805 */ /* 0x000fe2000001ff00 */
[----:B------:R-:W-:Y:S06]  /*5310*/  @P1 BRA `(.L_x_87) ;  /* 0x00000000000c1947 */ /* 0x000fec0003800000 */
[----:B------:R-:W-:Y:S04]  /*5320*/  SHF.L.U32 R0, R180, 0x1f, RZ ;  /* 0x0000001fb4007819 */ /* 0x000fe800000006ff */
[----:B------:R-:W1:Y:S02]  /*5330*/  SYNCS.PHASECHK.TRANS64.TRYWAIT P1, [R3+URZ+0x20], R0 ;  /* 0x00002000030075a7 */ /* 0x000e6400080211ff */
[----:B-1----:R-:W-:Y:S05]  /*5340*/  @!P1 BRA `(.L_x_88) ;  /* 0x0000003000f09947 */ /* 0x002fea0003800000 */
.L_x_87:
[----:B------:R-:W-:Y:S05]  /*5350*/  BSYNC B0 ;  /* 0x0000000000007941 */ /* 0x000fea0003800000 */
.L_x_86:
[----:B------:R-:W-:Y:S01]  /*5360*/  ISETP.NE.AND P1, PT, R209, RZ, PT ;  /* 0x000000ffd100720c */ /* 0x000fe20003f25270 */
[----:B-1----:R-:W-:Y:S02]  /*5370*/  VIADD R3, R3, 0x30 ;  /* 0x0000003003037836 */ /* 0x002fe40000000000 */
[----:B------:R-:W-:Y:S02]  /*5380*/  IMAD.U32 R0, RZ, RZ, UR37 ;  /* 0x00000025ff007e24 */ /* 0x000fe4000f8e00ff */
[----:B------:R-:W-:Y:S03]  /*5390*/  VIADD R181, R181, 0x1 ;  /* 0x00000001b5b57836 */ /* 0x000fe60000000000 */
[----:B------:R-:W-:Y:S05]  /*53a0*/  PRMT R0, R0, 0x654, R3 ;  /* 0x0000065400007816 */ /* 0x000fea0000000003 */
[----:B------:R1:W3:Y:S04]  /*53b0*/  @P1 LDS.128 R148, [R6] ;  /* 0x0000000006941984 */ /* 0x0002e80000000c00 */
[----:B------:R1:W1:Y:S04]  /*53c0*/  @P1 LDS.128 R156, [R5+0x20] ;  /* 0x00002000059c1984 */ /* 0x0002680000000c00 */
[----:B------:R1:W1:Y:S04]  /*53d0*/  @P1 LDS.128 R152, [R7+0x10] ;  /* 0x0000100007981984 */ /* 0x0002680000000c00 */
[----:B------:R1:W1:Y:S01]  /*53e0*/  @P1 LDS.128 R160, [R4+0x10] ;  /* 0x0000100004a01984 */ /* 0x0002620000000c00 */
[C---:B------:R-:W-:Y:S01]  /*53f0*/  ISETP.NE.AND P1, PT, R181.reuse, 0x2, PT ;  /* 0x00000002b500780c */ /* 0x040fe20003f25270 */
[----:B------:R-:W-:Y:S01]  /*5400*/  @!PT LDS RZ, [RZ] ;  /* 0x00000000fffff984 */ /* 0x000fe20000000800 */
[----:B------:R-:W-:Y:S01]  /*5410*/  @!PT LDS RZ, [RZ] ;  /* 0x00000000fffff984 */ /* 0x000fe20000000800 */
[----:B------:R-:W-:Y:S01]  /*5420*/  @!PT LDS RZ, [RZ] ;  /* 0x00000000fffff984 */ /* 0x000fe20000000800 */
[----:B------:R-:W-:Y:S01]  /*5430*/  @!PT LDS RZ, [RZ] ;  /* 0x00000000fffff984 */ /* 0x000fe20000000800 */
[----:B------:R5:W-:Y:S06]  /*5440*/  MEMBAR.ALL.CTA ;  /* 0x0000000000007992 */ /* 0x000bec0000008000 */
[----:B-----5:R-:W5:Y:S01]  /*5450*/  FENCE.VIEW.ASYNC.S ;  /* 0x00000000000073c6 */ /* 0x020f620000000000 */
[----:B------:R-:W-:Y:S02]  /*5460*/  SEL R3, RZ, 0x1, P1 ;  /* 0x00000001ff037807 */ /* 0x000fe40000800000 */
[----:B------:R-:W-:Y:S02]  /*5470*/  SEL R181, R181, RZ, P1 ;  /* 0x000000ffb5b57207 */ /* 0x000fe40000800000 */
[----:B------:R-:W-:Y:S01]  /*5480*/  LOP3.LUT R180, R180, R3, RZ, 0x3c, !PT ;  /* 0x00000003b4b47212 */ /* 0x000fe200078e3cff */
[----:B-----5:R1:W-:Y:S06]  /*5490*/  SYNCS.ARRIVE.TRANS64.RED.A1T0 RZ, [R0+URZ], RZ ;  /* 0x000000ff00ff79a7 */ /* 0x0203ec00081004ff */
.L_x_85:
[----:B------:R-:W-:Y:S05]  /*54a0*/  BSYNC B1 ;  /* 0x0000000000017941 */ /* 0x000fea0003800000 */
.L_x_84:
[----:B-1----:R-:W-:Y:S04]  /*54b0*/  SHF.R.U32.HI R0, RZ, 0x15, R80 ;  /* 0x00000015ff007819 */ /* 0x002fe80000011650 */
[----:B------:R-:W-:Y:S01]  /*54c0*/  LOP3.LUT P1, RZ, R0, 0x3, R173, 0x48, !PT ;  /* 0x0000000300ff7812 */ /* 0x000fe200078248ad */
[----:B------:R-:W-:Y:S01]  /*54d0*/  @!UPT UIADD3 URZ, UPT, UPT, URZ, URZ, URZ ;  /* 0x000000fffffff290 */ /* 0x000fe2000fffe0ff */
[----:B----4-:R-:W-:Y:S11]  /*54e0*/  @P0 BRA `(.L_x_89) ;  /* 0x0000000000080947 */ /* 0x010ff60003800000 */
[----:B------:R-:W1:Y:S02]  /*54f0*/  SYNCS.PHASECHK.TRANS64.TRYWAIT P0, [R207+URZ+0x70], R2 ;  /* 0x00007002cf0075a7 */ /* 0x000e6400080011ff */
[----:B-1----:R-:W-:Y:S05]  /*5500*/  @!P0 BRA `(.L_x_90) ;  /* 0x0000003000948947 */ /* 0x002fea0003800000 */
.L_x_89:
[----:B------:R-:W-:Y:S04]  /*5510*/  BSSY.RECONVERGENT B6, `(.L_x_91) ;  /* 0x0000012000067945 */ /* 0x000fe80003800200 */
[----:B------:R-:W-:Y:S05]  /*5520*/  @!P1 BRA `(.L_x_92) ;  /* 0x0000000000409947 */ /* 0x000fea0003800000 */
[----:B------:R-:W4:Y:S01]  /*5530*/  LDCU.64 UR8, c[0x4][0x70] ;  /* 0x01000e00ff0877ac */ /* 0x000f220008000a00 */
[----:B------:R-:W-:Y:S01]  /*5540*/  MOV R3, 0x0 ;  /* 0x0000000000037802 */ /* 0x000fe20000000f00 */
[----:B------:R-:W-:Y:S02]  /*5550*/  HFMA2 R12, -RZ, RZ, 0, 5.9604644775390625e-08 ;  /* 0x00000001ff0c7431 */ /* 0x000fe400000001ff */
[----:B------:R-:W-:Y:S02]  /*5560*/  IMAD.MOV.U32 R8, RZ, RZ, 0x192 ;  /* 0x00000192ff087424 */ /* 0x000fe400078e00ff */
[----:B------:R-:W-:Y:S01]  /*5570*/  IMAD.MOV.U32 R13, RZ, RZ, RZ ;  /* 0x000000ffff0d7224 */ /* 0x000fe200078e00ff */
[----:B------:R-:W5:Y:S01]  /*5580*/  LDCU.64 UR6, c[0x4][0x78] ;  /* 0x01000f00ff0677ac */ /* 0x000f620008000a00 */
[----:B-1----:R-:W1:Y:S01]  /*5590*/  LDC.64 R2, c[0x4][R3] ;  /* 0x0100000003027b82 */ /* 0x002e620000000a00 */
[----:B------:R-:W2:Y:S01]  /*55a0*/  LDCU.64 UR4, c[0x4][0x10] ;  /* 0x01000200ff0477ac */ /* 0x000ea20008000a00 */
[----:B----4-:R-:W-:Y:S01]  /*55b0*/  MOV R5, UR9 ;  /* 0x0000000900057c02 */ /* 0x010fe20008000f00 */
[----:B------:R-:W-:Y:S01]  /*55c0*/  IMAD.U32 R4, RZ, RZ, UR8 ;  /* 0x00000008ff047e24 */ /* 0x000fe2000f8e00ff */
[----:B-----5:R-:W-:Y:S01]  /*55d0*/  MOV R7, UR7 ;  /* 0x0000000700077c02 */ /* 0x020fe20008000f00 */
[----:B------:R-:W-:Y:S01]  /*55e0*/  IMAD.U32 R6, RZ, RZ, UR6 ;  /* 0x00000006ff067e24 */ /* 0x000fe2000f8e00ff */
[----:B--2---:R-:W-:Y:S01]  /*55f0*/  MOV R11, UR5 ;  /* 0x00000005000b7c02 */ /* 0x004fe20008000f00 */
[----:B------:R-:W-:Y:S02]  /*5600*/  IMAD.U32 R10, RZ, RZ, UR4 ;  /* 0x00000004ff0a7e24 */ /* 0x000fe4000f8e00ff */
[----:B------:R-:W-:Y:S07]  /*5610*/  LEPC R20, `(.L_x_92) ;  /* 0x000000001014794e */ /* 0x000fee0000000000 */
[----:B-1-3--:R-:W-:Y:S05]  /*5620*/  CALL.ABS.NOINC R2 ;  /* 0x0000000002007343 */ /* 0x00afea0003c00000 */
.L_x_92:
[----:B------:R-:W-:Y:S05]  /*5630*/  BSYNC.RECONVERGENT B6 ;  /* 0x0000000000067941 */ /* 0x000fea0003800200 */
.L_x_91:
[-C--:B---3--:R-:W-:Y:S01]  /*5640*/  F2FP.F16.E5M2.UNPACK_B R83, R148.reuse ;  /* 0x00000094ff53723e */ /* 0x088fe200020004ff */
[----:B------:R-:W-:Y:S05]  /*5650*/  WARPSYNC.ALL ;  /* 0x0000000000007948 */ /* 0x000fea0003800000 */
[----:B------:R-:W-:Y:S01]  /*5660*/  R2UR UR4, R80 ;  /* 0x00000000500472ca */ /* 0x000fe200000e0000 */
[--C-:B------:R-:W-:Y:S01]  /*5670*/  HADD2.F32 R82, -RZ, R83.reuse.H0_H0 ;  /* 0x20000053ff527230 */ /* 0x100fe20000004100 */
[----:B------:R-:W-:Y:S01]  /*5680*/  F2FP.F16.E5M2.UNPACK_B R85, R148.H1 ;  /* 0x00000094ff55723e */ /* 0x000fe200030004ff */
[----:B------:R-:W-:Y:S01]  /*5690*/  HADD2.F32 R83, -RZ, R83.H1_H1 ;  /* 0x30000053ff537230 */ /* 0x000fe20000004100 */
[-C--:B------:R-:W-:Y:S01]  /*56a0*/  F2FP.F16.E5M2.UNPACK_B R87, R149.reuse ;  /* 0x00000095ff57723e */ /* 0x080fe200020004ff */
[----:B------:R-:W-:Y:S01]  /*56b0*/  BSSY.RECONVERGENT B0, `(.L_x_93) ;  /* 0x000011d000007945 */ /* 0x000fe20003800200 */
[----:B------:R-:W-:Y:S01]  /*56c0*/  F2FP.F16.E5M2.UNPACK_B R89, R149.H1 ;  /* 0x00000095ff59723e */ /* 0x000fe200030004ff */
[----:B------:R-:W-:Y:S01]  /*56d0*/  HADD2.F32 R84, -RZ, R85.H0_H0 ;  /* 0x20000055ff547230 */ /* 0x000fe20000004100 */
[-C--:B------:R-:W-:Y:S01]  /*56e0*/  F2FP.F16.E5M2.UNPACK_B R91, R150.reuse ;  /* 0x00000096ff5b723e */ /* 0x080fe200020004ff */
[----:B------:R-:W-:Y:S01]  /*56f0*/  HADD2.F32 R88, -RZ, R87.H1_H1 ;  /* 0x30000057ff587230 */ /* 0x000fe20000004100 */
[----:B------:R-:W-:Y:S01]  /*5700*/  F2FP.F16.E5M2.UNPACK_B R93, R150.H1 ;  /* 0x00000096ff5d723e */ /* 0x000fe200030004ff */
[----:B------:R-:W-:Y:S01]  /*5710*/  HADD2.F32 R86, -RZ, R85.H1_H1 ;  /* 0x30000055ff567230 */ /* 0x000fe20000004100 */
[-C--:B------:R-:W-:Y:S01]  /*5720*/  F2FP.F16.E5M2.UNPACK_B R95, R151.reuse ;  /* 0x00000097ff5f723e */ /* 0x080fe200020004ff */
[----:B------:R-:W2:Y:S01]  /*5730*/  LDTM.x64 R4, tmem[UR4] ;  /* 0x00000004000479ee */ /* 0x000ea20008340000 */
[----:B------:R-:W-:Y:S01]  /*5740*/  F2FP.F16.E5M2.UNPACK_B R97, R151.H1 ;  /* 0x00000097ff61723e */ /* 0x000fe200030004ff */
[----:B------:R-:W-:Y:S01]  /*5750*/  HADD2.F32 R85, -RZ, R87.H0_H0 ;  /* 0x20000057ff557230 */ /* 0x000fe20000004100 */
[-C--:B------:R-:W-:Y:S01]  /*5760*/  F2FP.F16.E5M2.UNPACK_B R99, R152.reuse ;  /* 0x00000098ff63723e */ /* 0x080fe200020004ff */
[----:B------:R-:W-:Y:S01]  /*5770*/  HADD2.F32 R87, -RZ, R89.H0_H0 ;  /* 0x20000059ff577230 */ /* 0x000fe20000004100 */
[----:B------:R-:W-:Y:S01]  /*5780*/  F2FP.F16.E5M2.UNPACK_B R101, R152.H1 ;  /* 0x00000098ff65723e */ /* 0x000fe200030004ff */
[----:B------:R-:W-:Y:S01]  /*5790*/  HADD2.F32 R92, -RZ, R91.H1_H1 ;  /* 0x3000005bff5c7230 */ /* 0x000fe20000004100 */
[----:B------:R-:W-:Y:S01]  /*57a0*/  ISETP.NE.AND P6, PT, R184, RZ, PT ;  /* 0x000000ffb800720c */ /* 0x000fe20003fc5270 */
[----:B------:R-:W-:Y:S01]  /*57b0*/  HADD2.F32 R96, -RZ, R95.H1_H1 ;  /* 0x3000005fff607230 */ /* 0x000fe20000004100 */
[----:B------:R-:W-:Y:S01]  /*57c0*/  SHF.L.U32 R211, R176, 0x4, RZ ;  /* 0x00000004b0d37819 */ /* 0x000fe200000006ff */
[----:B------:R-:W-:Y:S01]  /*57d0*/  HADD2.F32 R100, -RZ, R99.H1_H1 ;  /* 0x30000063ff647230 */ /* 0x000fe20000004100 */
[----:B------:R-:W-:Y:S01]  /*57e0*/  SHF.L.U32 R219, R175, 0x4, RZ ;  /* 0x00000004afdb7819 */ /* 0x000fe200000006ff */
[----:B------:R-:W-:Y:S01]  /*57f0*/  HADD2.F32 R90, -RZ, R89.H1_H1 ;  /* 0x30000059ff5a7230 */ /* 0x000fe20000004100 */
[C---:B------:R-:W-:Y:S01]  /*5800*/  IADD3 R204, PT, PT, R190.reuse, R211, RZ ;  /* 0x000000d3becc7210 */ /* 0x040fe20007ffe0ff */
[----:B------:R-:W-:Y:S01]  /*5810*/  HADD2.F32 R89, -RZ, R91.H0_H0 ;  /* 0x2000005bff597230 */ /* 0x000fe20000004100 */
[----:B------:R-:W-:Y:S01]  /*5820*/  IADD3 R206, PT, PT, R190, R219, RZ ;  /* 0x000000dbbece7210 */ /* 0x000fe20007ffe0ff */
[--C-:B------:R-:W-:Y:S01]  /*5830*/  HADD2.F32 R91, -RZ, R93.reuse.H0_H0 ;  /* 0x2000005dff5b7230 */ /* 0x100fe20000004100 */
[----:B------:R-:W-:Y:S01]  /*5840*/  SHF.L.U32 R217, R188, 0x4, RZ ;  /* 0x00000004bcd97819 */ /* 0x000fe200000006ff */
[----:B------:R-:W-:Y:S01]  /*5850*/  HADD2.F32 R94, -RZ, R93.H1_H1 ;  /* 0x3000005dff5e7230 */ /* 0x000fe20000004100 */
[-C--:B------:R-:W-:Y:S01]  /*5860*/  F2FP.F16.E5M2.UNPACK_B R103, R153.reuse ;  /* 0x00000099ff67723e */ /* 0x080fe200020004ff */
[----:B------:R-:W-:Y:S01]  /*5870*/  HADD2.F32 R93, -RZ, R95.H0_H0 ;  /* 0x2000005fff5d7230 */ /* 0x000fe20000004100 */
[----:B------:R-:W-:Y:S01]  /*5880*/  IADD3 R205, PT, PT, R217, R204, RZ ;  /* 0x000000ccd9cd7210 */ /* 0x000fe20007ffe0ff */
[----:B------:R-:W-:Y:S01]  /*5890*/  HADD2.F32 R95, -RZ, R97.H0_H0 ;  /* 0x20000061ff5f7230 */ /* 0x000fe20000004100 */
[----:B------:R-:W-:Y:S01]  /*58a0*/  F2FP.F16.E5M2.UNPACK_B R105, R153.H1 ;  /* 0x00000099ff69723e */ /* 0x000fe200030004ff */
[C---:B--2---:R-:W-:Y:S01]  /*58b0*/  FMUL R0, R78.reuse, R4 ;  /* 0x000000044e007220 */ /* 0x044fe20000400000 */
[C---:B-1----:R-:W-:Y:S01]  /*58c0*/  FMUL R2, R78.reuse, R5 ;  /* 0x000000054e027220 */ /* 0x042fe20000400000 */
[C---:B------:R-:W-:Y:S01]  /*58d0*/  FMUL R4, R78.reuse, R8 ;  /* 0x000000084e047220 */ /* 0x040fe20000400000 */
[C---:B------:R-:W-:Y:S01]  /*58e0*/  FMUL R5, R78.reuse, R9 ;  /* 0x000000094e057220 */ /* 0x040fe20000400000 */
[C---:B------:R-:W-:Y:S01]  /*58f0*/  FFMA R0, R81.reuse, R82, R0 ;  /* 0x0000005251007223 */ /* 0x040fe20000000000 */
[C---:B------:R-:W-:Y:S01]  /*5900*/  FFMA R2, R81.reuse, R83, R2 ;  /* 0x0000005351027223 */ /* 0x040fe20000000002 */
[C---:B------:R-:W-:Y:S01]  /*5910*/  FMUL R8, R78.reuse, R12 ;  /* 0x0000000c4e087220 */ /* 0x040fe20000400000 */
[C---:B------:R-:W-:Y:S01]  /*5920*/  FMUL R9, R78.reuse, R13 ;  /* 0x0000000d4e097220 */ /* 0x040fe20000400000 */
[C---:B------:R-:W-:Y:S01]  /*5930*/  FMUL R12, R78.reuse, R16 ;  /* 0x000000104e0c7220 */ /* 0x040fe20000400000 */
[C---:B------:R-:W-:Y:S01]  /*5940*/  FMUL R13, R78.reuse, R17 ;  /* 0x000000114e0d7220 */ /* 0x040fe20000400000 */
[C---:B------:R-:W-:Y:S01]  /*5950*/  FMUL R16, R78.reuse, R20 ;  /* 0x000000144e107220 */ /* 0x040fe20000400000 */
[C---:B------:R-:W-:Y:S01]  /*5960*/  FMUL R17, R78.reuse, R21 ;  /* 0x000000154e117220 */ /* 0x040fe20000400000 */
[----:B------:R-:W-:Y:S02]  /*5970*/  HADD2.F32 R104, -RZ, R103.H1_H1 ;  /* 0x30000067ff687230 */ /* 0x000fe40000004100 */
[C---:B------:R-:W-:Y:S01]  /*5980*/  FMUL R20, R78.reuse, R24 ;  /* 0x000000184e147220 */ /* 0x040fe20000400000 */
[C---:B------:R-:W-:Y:S01]  /*5990*/  FMUL R21, R78.reuse, R25 ;  /* 0x000000194e157220 */ /* 0x040fe20000400000 */
[C---:B------:R-:W-:Y:S01]  /*59a0*/  FMUL R24, R78.reuse, R28 ;  /* 0x0000001c4e187220 */ /* 0x040fe20000400000 */
[C---:B------:R-:W-:Y:S01]  /*59b0*/  FMUL R25, R78.reuse, R29 ;  /* 0x0000001d4e197220 */ /* 0x040fe20000400000 */
[C---:B------:R-:W-:Y:S01]  /*59c0*/  FMUL R28, R78.reuse, R32 ;  /* 0x000000204e1c7220 */ /* 0x040fe20000400000 */
[C---:B------:R-:W-:Y:S01]  /*59d0*/  FMUL R29, R78.reuse, R33 ;  /* 0x000000214e1d7220 */ /* 0x040fe20000400000 */
[C---:B------:R-:W-:Y:S01]  /*59e0*/  FMUL R32, R78.reuse, R36 ;  /* 0x000000244e207220 */ /* 0x040fe20000400000 */
[----:B------:R-:W-:Y:S01]  /*59f0*/  F2FP.F16.E5M2.UNPACK_B R107, R154 ;  /* 0x0000009aff6b723e */ /* 0x000fe200020004ff */
[C---:B------:R-:W-:Y:S01]  /*5a00*/  FMUL R33, R78.reuse, R37 ;  /* 0x000000254e217220 */ /* 0x040fe20000400000 */
[C---:B------:R-:W-:Y:S01]  /*5a10*/  FMUL R36, R78.reuse, R40 ;  /* 0x000000284e247220 */ /* 0x040fe20000400000 */
[----:B------:R-:W-:Y:S01]  /*5a20*/  F2FP.F16.E5M2.UNPACK_B R109, R154.H1 ;  /* 0x0000009aff6d723e */ /* 0x000fe200030004ff */
[C---:B------:R-:W-:Y:S01]  /*5a30*/  FMUL R37, R78.reuse, R41 ;  /* 0x000000294e257220 */ /* 0x040fe20000400000 */
[----:B------:R-:W-:Y:S02]  /*5a40*/  HADD2.F32 R108, -RZ, R107.H1_H1 ;  /* 0x3000006bff6c7230 */ /* 0x000fe40000004100 */
        /* <DEDUP_REMOVED lines=26> */
[C---:B------:R-:W-:Y:S01]  /*5bf0*/  FFMA R3, R81.reuse, R84, R3 ;  /* 0x0000005451037223 */ /* 0x040fe20000000003 */
[C---:B------:R-:W-:Y:S01]  /*5c00*/  FFMA R7, R81.reuse, R86, R7 ;  /* 0x0000005651077223 */ /* 0x040fe20000000007 */
[----:B------:R-:W-:Y:S01]  /*5c10*/  F2FP.F16.E5M2.UNPACK_B R127, R159 ;  /* 0x0000009fff7f723e */ /* 0x000fe200020004ff */
[C---:B------:R-:W-:Y:S01]  /*5c20*/  FFMA R4, R81.reuse, R85, R4 ;  /* 0x0000005551047223 */ /* 0x040fe20000000004 */
[C---:B------:R-:W-:Y:S01]  /*5c30*/  FFMA R5, R81.reuse, R88, R5 ;  /* 0x0000005851057223 */ /* 0x040fe20000000005 */
[----:B------:R-:W-:Y:S01]  /*5c40*/  F2FP.F16.E5M2.UNPACK_B R129, R159.H1 ;  /* 0x0000009fff81723e */ /* 0x000fe200030004ff */
[----:B------:R-:W-:Y:S01]  /*5c50*/  FFMA R6, R81, R87, R6 ;  /* 0x0000005751067223 */ /* 0x000fe20000000006 */
[----:B------:R-:W-:Y:S01]  /*5c60*/  F2FP.SATFINITE.E5M2.F32.PACK_AB_MERGE_C R185, R7, R3, RZ ;  /* 0x0000000307b9723e */ /* 0x000fe200048060ff */
[----:B------:R-:W-:Y:S02]  /*5c70*/  HADD2.F32 R124, -RZ, R123.H1_H1 ;  /* 0x3000007bff7c7230 */ /* 0x000fe40000004100 */
[----:B------:R-:W-:Y:S01]  /*5c80*/  FMUL R11, R78, R11 ;  /* 0x0000000b4e0b7220 */ /* 0x000fe20000400000 */
[----:B------:R-:W-:Y:S01]  /*5c90*/  HADD2.F32 R128, -RZ, R127.H1_H1 ;  /* 0x3000007fff807230 */ /* 0x000fe20000004100 */
[----:B------:R-:W-:Y:S01]  /*5ca0*/  F2FP.SATFINITE.E5M2.F32.PACK_AB_MERGE_C R184, R2, R0, R185 ;  /* 0x0000000002b8723e */ /* 0x000fe200048060b9 */
[C---:B------:R-:W-:Y:S01]  /*5cb0*/  FMUL R10, R78.reuse, R14 ;  /* 0x0000000e4e0a7220 */ /* 0x040fe20000400000 */
[C---:B------:R-:W-:Y:S01]  /*5cc0*/  FFMA R11, R81.reuse, R90, R11 ;  /* 0x0000005a510b7223 */ /* 0x040fe2000000000b */
[C---:B------:R-:W-:Y:S01]  /*5cd0*/  FFMA R8, R81.reuse, R89, R8 ;  /* 0x0000005951087223 */ /* 0x040fe20000000008 */
[----:B------:R-:W-:Y:S01]  /*5ce0*/  FFMA R9, R81, R92, R9 ;  /* 0x0000005c51097223 */ /* 0x000fe20000000009 */
[----:B------:R-:W-:Y:S01]  /*5cf0*/  F2FP.F16.E5M2.UNPACK_B R131, R160 ;  /* 0x000000a0ff83723e */ /* 0x000fe200020004ff */
[----:B------:R-:W-:Y:S01]  /*5d00*/  HADD2.F32 R98, -RZ, R97.H1_H1 ;  /* 0x30000061ff627230 */ /* 0x000fe20000004100 */
[----:B------:R-:W-:Y:S01]  /*5d10*/  F2FP.SATFINITE.E5M2.F32.PACK_AB_MERGE_C R186, R11, R6, RZ ;  /* 0x000000060bba723e */ /* 0x000fe200048060ff */
[----:B------:R-:W-:Y:S01]  /*5d20*/  FFMA R10, R81, R91, R10 ;  /* 0x0000005b510a7223 */ /* 0x000fe2000000000a */
[----:B------:R-:W-:Y:S02]  /*5d30*/  HADD2.F32 R97, -RZ, R99.H0_H0 ;  /* 0x20000063ff617230 */ /* 0x000fe40000004100 */
[C---:B------:R-:W-:Y:S01]  /*5d40*/  FMUL R15, R78.reuse, R15 ;  /* 0x0000000f4e0f7220 */ /* 0x040fe20000400000 */
[----:B------:R-:W-:Y:S01]  /*5d50*/  F2FP.SATFINITE.E5M2.F32.PACK_AB_MERGE_C R185, R5, R4, R186 ;  /* 0x0000000405b9723e */ /* 0x000fe200048060ba */
[----:B------:R-:W-:Y:S02]  /*5d60*/  HADD2.F32 R132, -RZ, R131.H1_H1 ;  /* 0x30000083ff847230 */ /* 0x000fe40000004100 */
[C---:B------:R-:W-:Y:S01]  /*5d70*/  FMUL R14, R78.reuse, R18 ;  /* 0x000000124e0e7220 */ /* 0x040fe20000400000 */
[C---:B------:R-:W-:Y:S01]  /*5d80*/  FFMA R15, R81.reuse, R94, R15 ;  /* 0x0000005e510f7223 */ /* 0x040fe2000000000f */
[C---:B------:R-:W-:Y:S01]  /*5d90*/  FFMA R12, R81.reuse, R93, R12 ;  /* 0x0000005d510c7223 */ /* 0x040fe2000000000c */
[----:B------:R-:W-:Y:S01]  /*5da0*/  FFMA R13, R81, R96, R13 ;  /* 0x00000060510d7223 */ /* 0x000fe2000000000d */
[----:B------:R-:W-:Y:S01]  /*5db0*/  F2FP.F16.E5M2.UNPACK_B R133, R160.H1 ;  /* 0x000000a0ff85723e */ /* 0x000fe200030004ff */
[--C-:B------:R-:W-:Y:S01]  /*5dc0*/  HADD2.F32 R99, -RZ, R101.reuse.H0_H0 ;  /* 0x20000065ff637230 */ /* 0x100fe20000004100 */
[----:B------:R-:W-:Y:S01]  /*5dd0*/  F2FP.SATFINITE.E5M2.F32.PACK_AB_MERGE_C R186, R15, R10, RZ ;  /* 0x0000000a0fba723e */ /* 0x000fe200048060ff */
[----:B------:R-:W-:Y:S01]  /*5de0*/  FFMA R14, R81, R95, R14 ;  /* 0x0000005f510e7223 */ /* 0x000fe2000000000e */
[C---:B------:R-:W-:Y:S01]  /*5df0*/  FMUL R19, R78.reuse, R19 ;  /* 0x000000134e137220 */ /* 0x040fe20000400000 */
[----:B------:R-:W-:Y:S01]  /*5e00*/  HADD2.F32 R102, -RZ, R101.H1_H1 ;  /* 0x30000065ff667230 */ /* 0x000fe20000004100 */
[----:B------:R-:W-:Y:S01]  /*5e10*/  F2FP.SATFINITE.E5M2.F32.PACK_AB_MERGE_C R186, R9, R8, R186 ;  /* 0x0000000809ba723e */ /* 0x000fe200048060ba */
[----:B------:R-:W-:Y:S02]  /*5e20*/  HADD2.F32 R101, -RZ, R103.H0_H0 ;  /* 0x20000067ff657230 */ /* 0x000fe40000004100 */
[C---:B------:R-:W-:Y:S01]  /*5e30*/  FFMA R19, R81.reuse, R98, R19 ;  /* 0x0000006251137223 */ /* 0x040fe20000000013 */
[C---:B------:R-:W-:Y:S01]  /*5e40*/  FFMA R16, R81.reuse, R97, R16 ;  /* 0x0000006151107223 */ /* 0x040fe20000000010 */
[----:B------:R-:W-:Y:S01]  /*5e50*/  FFMA R17, R81, R100, R17 ;  /* 0x0000006451117223 */ /* 0x000fe20000000011 */
[C---:B------:R-:W-:Y:S01]  /*5e60*/  FMUL R18, R78.reuse, R22 ;  /* 0x000000164e127220 */ /* 0x040fe20000400000 */
[----:B------:R-:W-:Y:S01]  /*5e70*/  F2FP.F16.E5M2.UNPACK_B R135, R161 ;  /* 0x000000a1ff87723e */ /* 0x000fe200020004ff */
        /* <DEDUP_REMOVED lines=10> */
[----:B------:R1:W-:Y:S01]  /*5f20*/  STS.128 [R172+UR49+0x4200], R184 ;  /* 0x004200b8ac007988 */ /* 0x0003e20008000c31 */
[----:B------:R-:W-:Y:S01]  /*5f30*/  HADD2.F32 R136, -RZ, R135.H1_H1 ;  /* 0x30000087ff887230 */ /* 0x000fe20000004100 */
[----:B------:R-:W-:Y:S01]  /*5f40*/  F2FP.SATFINITE.E5M2.F32.PACK_AB_MERGE_C R196, R23, R18, RZ ;  /* 0x0000001217c4723e */ /* 0x000fe200048060ff */
[C---:B------:R-:W-:Y:S01]  /*5f50*/  FMUL R22, R78.reuse, R26 ;  /* 0x0000001a4e167220 */ /* 0x040fe20000400000 */
[C---:B------:R-:W-:Y:S01]  /*5f60*/  FMUL R27, R78.reuse, R27 ;  /* 0x0000001b4e1b7220 */ /* 0x040fe20000400000 */
[--C-:B------:R-:W-:Y:S01]  /*5f70*/  HADD2.F32 R107, -RZ, R109.reuse.H0_H0 ;  /* 0x2000006dff6b7230 */ /* 0x100fe20000004100 */
[----:B------:R-:W-:Y:S01]  /*5f80*/  F2FP.SATFINITE.E5M2.F32.PACK_AB_MERGE_C R196, R17, R16, R196 ;  /* 0x0000001011c4723e */ /* 0x000fe200048060c4 */
[C---:B------:R-:W-:Y:S01]  /*5f90*/  FFMA R22, R81.reuse, R103, R22 ;  /* 0x0000006751167223 */ /* 0x040fe20000000016 */
[C---:B------:R-:W-:Y:S01]  /*5fa0*/  FFMA R27, R81.reuse, R106, R27 ;  /* 0x0000006a511b7223 */ /* 0x040fe2000000001b */
[C---:B------:R-:W-:Y:S01]  /*5fb0*/  FFMA R24, R81.reuse, R105, R24 ;  /* 0x0000006951187223 */ /* 0x040fe20000000018 */
[----:B------:R-:W-:Y:S01]  /*5fc0*/  F2FP.F16.E5M2.UNPACK_B R137, R161.H1 ;  /* 0x000000a1ff89723e */ /* 0x000fe200030004ff */
[----:B------:R-:W-:Y:S02]  /*5fd0*/  HADD2.F32 R110, -RZ, R109.H1_H1 ;  /* 0x3000006dff6e7230 */ /* 0x000fe40000004100 */
[----:B------:R-:W-:Y:S01]  /*5fe0*/  FFMA R25, R81, R108, R25 ;  /* 0x0000006c51197223 */ /* 0x000fe20000000019 */
[----:B------:R-:W-:Y:S01]  /*5ff0*/  F2FP.SATFINITE.E5M2.F32.PACK_AB_MERGE_C R197, R27, R22, RZ ;  /* 0x000000161bc5723e */ /* 0x000fe200048060ff */
[----:B------:R-:W-:Y:S02]  /*6000*/  HADD2.F32 R109, -RZ, R111.H0_H0 ;  /* 0x2000006fff6d7230 */ /* 0x000fe40000004100 */
[C---:B------:R-:W-:Y:S01]  /*6010*/  FMUL R26, R78.reuse, R30 ;  /* 0x0000001e4e1a7220 */ /* 0x040fe20000400000 */
[C---:B------:R-:W-:Y:S01]  /*6020*/  FMUL R31, R78.reuse, R31 ;  /* 0x0000001f4e1f7220 */ /* 0x040fe20000400000 */
[--C-:B------:R-:W-:Y:S01]  /*6030*/  HADD2.F32 R111, -RZ, R113.reuse.H0_H0 ;  /* 0x20000071ff6f7230 */ /* 0x100fe20000004100 */
[----:B------:R-:W-:Y:S01]  /*6040*/  F2FP.SATFINITE.E5M2.F32.PACK_AB_MERGE_C R197, R21, R20, R197 ;  /* 0x0000001415c5723e */ /* 0x000fe200048060c5 */
[C---:B------:R-:W-:Y:S01]  /*6050*/  FFMA R26, R81.reuse, R107, R26 ;  /* 0x0000006b511a7223 */ /* 0x040fe2000000001a */
[C---:B------:R-:W-:Y:S01]  /*6060*/  FFMA R31, R81.reuse, R110, R31 ;  /* 0x0000006e511f7223 */ /* 0x040fe2000000001f */
[C---:B------:R-:W-:Y:S01]  /*6070*/  FFMA R28, R81.reuse, R109, R28 ;  /* 0x0000006d511c7223 */ /* 0x040fe2000000001c */
[----:B------:R-:W-:Y:S01]  /*6080*/  F2FP.F16.E5M2.UNPACK_B R139, R162 ;  /* 0x000000a2ff8b723e */ /* 0x000fe200020004ff */
[----:B------:R-:W-:Y:S02]  /*6090*/  HADD2.F32 R114, -RZ, R113.H1_H1 ;  /* 0x30000071ff727230 */ /* 0x000fe40000004100 */
[----:B------:R-:W-:Y:S01]  /*60a0*/  FFMA R29, R81, R112, R29 ;  /* 0x00000070511d7223 */ /* 0x000fe2000000001d */
[----:B------:R-:W-:Y:S01]  /*60b0*/  F2FP.SATFINITE.E5M2.F32.PACK_AB_MERGE_C R198, R31, R26, RZ ;  /* 0x0000001a1fc6723e */ /* 0x000fe200048060ff */
[----:B------:R-:W-:Y:S02]  /*60c0*/  HADD2.F32 R113, -RZ, R115.H0_H0 ;  /* 0x20000073ff717230 */ /* 0x000fe40000004100 */
[C---:B------:R-:W-:Y:S01]  /*60d0*/  FMUL R30, R78.reuse, R34 ;  /* 0x000000224e1e7220 */ /* 0x040fe20000400000 */
[----:B------:R-:W-:Y:S01]  /*60e0*/  HADD2.F32 R140, -RZ, R139.H1_H1 ;  /* 0x3000008bff8c7230 */ /* 0x000fe20000004100 */
[----:B------:R-:W-:Y:S01]  /*60f0*/  F2FP.SATFINITE.E5M2.F32.PACK_AB_MERGE_C R198, R25, R24, R198 ;  /* 0x0000001819c6723e */ /* 0x000fe200048060c6 */
[C---:B------:R-:W-:Y:S01]  /*6100*/  FMUL R35, R78.reuse, R35 ;  /* 0x000000234e237220 */ /* 0x040fe20000400000 */
[--C-:B------:R-:W-:Y:S02]  /*6110*/  HADD2.F32 R115, -RZ, R117.reuse.H0_H0 ;  /* 0x20000075ff737230 */ /* 0x100fe40000004100 */
[C---:B------:R-:W-:Y:S01]  /*6120*/  FFMA R30, R81.reuse, R111, R30 ;  /* 0x0000006f511e7223 */ /* 0x040fe2000000001e */
[----:B------:R-:W-:Y:S02]  /*6130*/  HADD2.F32 R118, -RZ, R117.H1_H1 ;  /* 0x30000075ff767230 */ /* 0x000fe40000004100 */
[C---:B------:R-:W-:Y:S01]  /*6140*/  FFMA R35, R81.reuse, R114, R35 ;  /* 0x0000007251237223 */ /* 0x040fe20000000023 */
[C---:B------:R-:W-:Y:S01]  /*6150*/  FFMA R32, R81.reuse, R113, R32 ;  /* 0x0000007151207223 */ /* 0x040fe20000000020 */
[----:B------:R-:W-:Y:S01]  /*6160*/  F2FP.F16.E5M2.UNPACK_B R141, R162.H1 ;  /* 0x000000a2ff8d723e */ /* 0x000fe200030004ff */
[----:B------:R-:W-:Y:S01]  /*6170*/  FFMA R33, R81, R116, R33 ;  /* 0x0000007451217223 */ /* 0x000fe20000000021 */
[----:B------:R-:W-:Y:S01]  /*6180*/  HADD2.F32 R117, -RZ, R119.H0_H0 ;  /* 0x20000077ff757230 */ /* 0x000fe20000004100 */
        /* <DEDUP_REMOVED lines=9> */
[----:B------:R1:W-:Y:S01]  /*6220*/  STS.128 [R204+0x4010], R196 ;  /* 0x004010c4cc007388 */ /* 0x0003e20000000c00 */
[----:B------:R-:W-:Y:S01]  /*6230*/  FFMA R37, R81, R120, R37 ;  /* 0x0000007851257223 */ /* 0x000fe20000000025 */
[----:B------:R-:W-:Y:S01]  /*6240*/  F2FP.SATFINITE.E5M2.F32.PACK_AB_MERGE_C R200, R39, R34, RZ ;  /* 0x0000002227c8723e */ /* 0x000fe200048060ff */
[----:B------:R-:W-:Y:S02]  /*6250*/  HADD2.F32 R122, -RZ, R121.H1_H1 ;  /* 0x30000079ff7a7230 */ /* 0x000fe40000004100 */
[C---:B------:R-:W-:Y:S01]  /*6260*/  FMUL R38, R78.reuse, R42 ;  /* 0x0000002a4e267220 */ /* 0x040fe20000400000 */
[----:B------:R-:W-:Y:S01]  /*6270*/  HADD2.F32 R121, -RZ, R123.H0_H0 ;  /* 0x2000007bff797230 */ /* 0x000fe20000004100 */
[----:B------:R-:W-:Y:S01]  /*6280*/  F2FP.SATFINITE.E5M2.F32.PACK_AB_MERGE_C R200, R33, R32, R200 ;  /* 0x0000002021c8723e */ /* 0x000fe200048060c8 */
[----:B------:R-:W-:Y:S02]  /*6290*/  HADD2.F32 R144, -RZ, R143.H1_H1 ;  /* 0x3000008fff907230 */ /* 0x000fe40000004100 */
[C---:B------:R-:W-:Y:S01]  /*62a0*/  FFMA R38, R81.reuse, R119, R38 ;  /* 0x0000007751267223 */ /* 0x040fe20000000026 */
[C---:B------:R-:W-:Y:S01]  /*62b0*/  FMUL R43, R78.reuse, R43 ;  /* 0x0000002b4e2b7220 */ /* 0x040fe20000400000 */
[--C-:B------:R-:W-:Y:S02]  /*62c0*/  HADD2.F32 R123, -RZ, R125.reuse.H0_H0 ;  /* 0x2000007dff7b7230 */ /* 0x100fe40000004100 */
[C---:B------:R-:W-:Y:S01]  /*62d0*/  FMUL R42, R78.reuse, R46 ;  /* 0x0000002e4e2a7220 */ /* 0x040fe20000400000 */
[----:B------:R-:W-:Y:S02]  /*62e0*/  HADD2.F32 R126, -RZ, R125.H1_H1 ;  /* 0x3000007dff7e7230 */ /* 0x000fe40000004100 */
[C---:B------:R-:W-:Y:S01]  /*62f0*/  FFMA R43, R81.reuse, R122, R43 ;  /* 0x0000007a512b7223 */ /* 0x040fe2000000002b */
[----:B------:R-:W-:Y:S01]  /*6300*/  F2FP.F16.E5M2.UNPACK_B R145, R163.H1 ;  /* 0x000000a3ff91723e */ /* 0x000fe200030004ff */
[C---:B------:R-:W-:Y:S01]  /*6310*/  FFMA R40, R81.reuse, R121, R40 ;  /* 0x0000007951287223 */ /* 0x040fe20000000028 */
[----:B------:R-:W-:Y:S01]  /*6320*/  FFMA R41, R81, R124, R41 ;  /* 0x0000007c51297223 */ /* 0x000fe20000000029 */
[----:B------:R-:W-:Y:S01]  /*6330*/  ISETP.NE.AND P0, PT, R193, RZ, PT ;  /* 0x000000ffc100720c */ /* 0x000fe20003f05270 */
[----:B------:R-:W-:Y:S01]  /*6340*/  HADD2.F32 R125, -RZ, R127.H0_H0 ;  /* 0x2000007fff7d7230 */ /* 0x000fe20000004100 */
[----:B------:R-:W-:Y:S01]  /*6350*/  F2FP.SATFINITE.E5M2.F32.PACK_AB_MERGE_C R201, R43, R38, RZ ;  /* 0x000000262bc9723e */ /* 0x000fe200048060ff */
[----:B------:R-:W-:Y:S01]  /*6360*/  FFMA R42, R81, R123, R42 ;  /* 0x0000007b512a7223 */ /* 0x000fe2000000002a */
[C---:B------:R-:W-:Y:S01]  /*6370*/  FMUL R47, R78.reuse, R47 ;  /* 0x0000002f4e2f7220 */ /* 0x040fe20000400000 */
[--C-:B------:R-:W-:Y:S01]  /*6380*/  HADD2.F32 R127, -RZ, R129.reuse.H0_H0 ;  /* 0x20000081ff7f7230 */ /* 0x100fe20000004100 */
[----:B------:R-:W-:Y:S01]  /*6390*/  F2FP.SATFINITE.E5M2.F32.PACK_AB_MERGE_C R201, R37, R36, R201 ;  /* 0x0000002425c9723e */ /* 0x000fe200048060c9 */
[----:B------:R-:W-:Y:S02]  /*63a0*/  HADD2.F32 R130, -RZ, R129.H1_H1 ;  /* 0x30000081ff827230 */ /* 0x000fe40000004100 */
[C---:B------:R-:W-:Y:S01]  /*63b0*/  FFMA R47, R81.reuse, R126, R47 ;  /* 0x0000007e512f7223 */ /* 0x040fe2000000002f */
[C---:B------:R-:W-:Y:S01]  /*63c0*/  FFMA R44, R81.reuse, R125, R44 ;  /* 0x0000007d512c7223 */ /* 0x040fe2000000002c */
[C---:B------:R-:W-:Y:S01]  /*63d0*/  FFMA R45, R81.reuse, R128, R45 ;  /* 0x00000080512d7223 */ /* 0x040fe2000000002d */
[----:B------:R-:W-:Y:S02]  /*63e0*/  HADD2.F32 R129, -RZ, R131.H0_H0 ;  /* 0x20000083ff817230 */ /* 0x000fe40000004100 */
[C---:B------:R-:W-:Y:S01]  /*63f0*/  FMUL R46, R78.reuse, R50 ;  /* 0x000000324e2e7220 */ /* 0x040fe20000400000 */
[C---:B------:R-:W-:Y:S01]  /*6400*/  FMUL R51, R78.reuse, R51 ;  /* 0x000000334e337220 */ /* 0x040fe20000400000 */
[--C-:B------:R-:W-:Y:S02]  /*6410*/  HADD2.F32 R131, -RZ, R133.reuse.H0_H0 ;  /* 0x20000085ff837230 */ /* 0x100fe40000004100 */
[C---:B------:R-:W-:Y:S01]  /*6420*/  FMUL R50, R78.reuse, R54 ;  /* 0x000000364e327220 */ /* 0x040fe20000400000 */
[C---:B------:R-:W-:Y:S01]  /*6430*/  FFMA R46, R81.reuse, R127, R46 ;  /* 0x0000007f512e7223 */ /* 0x040fe2000000002e */
[----:B------:R-:W-:Y:S02]  /*6440*/  HADD2.F32 R134, -RZ, R133.H1_H1 ;  /* 0x30000085ff867230 */ /* 0x000fe40000004100 */
[C---:B------:R-:W-:Y:S01]  /*6450*/  FFMA R51, R81.reuse, R130, R51 ;  /* 0x0000008251337223 */ /* 0x040fe20000000033 */
[----:B------:R-:W-:Y:S02]  /*6460*/  HADD2.F32 R133, -RZ, R135.H0_H0 ;  /* 0x20000087ff857230 */ /* 0x000fe40000004100 */
[C---:B------:R-:W-:Y:S01]  /*6470*/  FMUL R55, R78.reuse, R55 ;  /* 0x000000374e377220 */ /* 0x040fe20000400000 */
[C---:B------:R-:W-:Y:S01]  /*6480*/  FFMA R48, R81.reuse, R129, R48 ;  /* 0x0000008151307223 */ /* 0x040fe20000000030 */
[C---:B------:R-:W-:Y:S01]  /*6490*/  FFMA R49, R81.reuse, R132, R49 ;  /* 0x0000008451317223 */ /* 0x040fe20000000031 */
[--C-:B------:R-:W-:Y:S02]  /*64a0*/  HADD2.F32 R135, -RZ, R137.reuse.H0_H0 ;  /* 0x20000089ff877230 */ /* 0x100fe40000004100 */
[C---:B------:R-:W-:Y:S01]  /*64b0*/  FFMA R50, R81.reuse, R131, R50 ;  /* 0x0000008351327223 */ /* 0x040fe20000000032 */
[----:B------:R-:W-:Y:S02]  /*64c0*/  HADD2.F32 R138, -RZ, R137.H1_H1 ;  /* 0x30000089ff8a7230 */ /* 0x000fe40000004100 */
[C---:B------:R-:W-:Y:S01]  /*64d0*/  FMUL R54, R78.reuse, R58 ;  /* 0x0000003a4e367220 */ /* 0x040fe20000400000 */
[----:B------:R-:W-:Y:S02]  /*64e0*/  HADD2.F32 R137, -RZ, R139.H0_H0 ;  /* 0x2000008bff897230 */ /* 0x000fe40000004100 */
[C---:B------:R-:W-:Y:S01]  /*64f0*/  FFMA R55, R81.reuse, R134, R55 ;  /* 0x0000008651377223 */ /* 0x040fe20000000037 */
        /* <DEDUP_REMOVED lines=16> */
[----:B------:R-:W-:Y:S01]  /*6600*/  FFMA R63, R81, R142, R63 ;  /* 0x0000008e513f7223 */ /* 0x000fe2000000003f */
[----:B------:R-:W-:Y:S01]  /*6610*/  FMUL R67, R78, R67 ;  /* 0x000000434e437220 */ /* 0x000fe20000400000 */
[----:B------:R-:W-:Y:S01]  /*6620*/  F2FP.SATFINITE.E5M2.F32.PACK_AB_MERGE_C R202, R47, R42, RZ ;  /* 0x0000002a2fca723e */ /* 0x000fe200048060ff */
[----:B------:R-:W-:Y:S01]  /*6630*/  FFMA R60, R81, R141, R60 ;  /* 0x0000008d513c7223 */ /* 0x000fe2000000003c */
[----:B------:R-:W-:Y:S01]  /*6640*/  F2FP.SATFINITE.E5M2.F32.PACK_AB_MERGE_C R203, R51, R46, RZ ;  /* 0x0000002e33cb723e */ /* 0x000fe200048060ff */
[C---:B------:R-:W-:Y:S01]  /*6650*/  FFMA R61, R81.reuse, R144, R61 ;  /* 0x00000090513d7223 */ /* 0x040fe2000000003d */
[C---:B------:R-:W-:Y:S01]  /*6660*/  FFMA R62, R81.reuse, R143, R62 ;  /* 0x0000008f513e7223 */ /* 0x040fe2000000003e */
[----:B------:R-:W-:Y:S01]  /*6670*/  FFMA R67, R81, R146, R67 ;  /* 0x0000009251437223 */ /* 0x000fe20000000043 */
[----:B------:R-:W-:Y:S02]  /*6680*/  F2FP.SATFINITE.E5M2.F32.PACK_AB_MERGE_C R202, R41, R40, R202 ;  /* 0x0000002829ca723e */ /* 0x000fe400048060ca */
[----:B------:R-:W-:Y:S02]  /*6690*/  F2FP.SATFINITE.E5M2.F32.PACK_AB_MERGE_C R203, R45, R44, R203 ;  /* 0x0000002c2dcb723e */ /* 0x000fe400048060cb */
[----:B------:R-:W-:Y:S02]  /*66a0*/  F2FP.SATFINITE.E5M2.F32.PACK_AB_MERGE_C R212, R55, R50, RZ ;  /* 0x0000003237d4723e */ /* 0x000fe400048060ff */
[----:B------:R-:W-:Y:S01]  /*66b0*/  F2FP.SATFINITE.E5M2.F32.PACK_AB_MERGE_C R213, R59, R54, RZ ;  /* 0x000000363bd5723e */ /* 0x000fe200048060ff */
[----:B------:R1:W-:Y:S01]  /*66c0*/  STS.128 [R206+0x4020], R200 ;  /* 0x004020c8ce007388 */ /* 0x0003e20000000c00 */
[----:B------:R-:W-:Y:S02]  /*66d0*/  F2FP.SATFINITE.E5M2.F32.PACK_AB_MERGE_C R214, R63, R58, RZ ;  /* 0x0000003a3fd6723e */ /* 0x000fe400048060ff */
[----:B------:R-:W-:Y:S02]  /*66e0*/  F2FP.SATFINITE.E5M2.F32.PACK_AB_MERGE_C R215, R67, R62, RZ ;  /* 0x0000003e43d7723e */ /* 0x000fe400048060ff */
[----:B------:R-:W-:Y:S02]  /*66f0*/  F2FP.SATFINITE.E5M2.F32.PACK_AB_MERGE_C R212, R49, R48, R212 ;  /* 0x0000003031d4723e */ /* 0x000fe400048060d4 */
[----:B------:R-:W-:Y:S02]  /*6700*/  F2FP.SATFINITE.E5M2.F32.PACK_AB_MERGE_C R213, R53, R52, R213 ;  /* 0x0000003435d5723e */ /* 0x000fe400048060d5 */
[----:B------:R-:W-:Y:S02]  /*6710*/  F2FP.SATFINITE.E5M2.F32.PACK_AB_MERGE_C R214, R57, R56, R214 ;  /* 0x0000003839d6723e */ /* 0x000fe400048060d6 */
[----:B------:R-:W-:Y:S02]  /*6720*/  F2FP.SATFINITE.E5M2.F32.PACK_AB_MERGE_C R215, R61, R60, R215 ;  /* 0x0000003c3dd7723e */ /* 0x000fe400048060d7 */
[----:B------:R-:W-:Y:S02]  /*6730*/  LEA R210, R181, UR49, 0x3 ;  /* 0x00000031b5d27c11 */ /* 0x000fe4000f8e18ff */
[----:B------:R-:W-:Y:S01]  /*6740*/  @P6 SHF.L.U32 R221, R180, 0x1f, RZ ;  /* 0x0000001fb4dd6819 */ /* 0x000fe200000006ff */
[----:B------:R1:W-:Y:S01]  /*6750*/  STS.128 [R205+0x4010], R212 ;  /* 0x004010d4cd007388 */ /* 0x0003e20000000c00 */
[----:B------:R-:W-:Y:S01]  /*6760*/  @!PT LDS RZ, [RZ] ;  /* 0x00000000fffff984 */ /* 0x000fe20000000800 */
[----:B------:R-:W-:Y:S01]  /*6770*/  @!PT LDS RZ, [RZ] ;  /* 0x00000000fffff984 */ /* 0x000fe20000000800 */
[----:B------:R-:W-:Y:S01]  /*6780*/  @!PT LDS RZ, [RZ] ;  /* 0x00000000fffff984 */ /* 0x000fe20000000800 */
[----:B------:R-:W-:Y:S01]  /*6790*/  @!PT LDS RZ, [RZ] ;  /* 0x00000000fffff984 */ /* 0x000fe20000000800 */
[----:B------:R2:W-:Y:S07]  /*67a0*/  MEMBAR.ALL.CTA ;  /* 0x0000000000007992 */ /* 0x0005ee0000008000 */
[----:B--2---:R-:W2:Y:S02]  /*67b0*/  FENCE.VIEW.ASYNC.S ;  /* 0x00000000000073c6 */ /* 0x004ea40000000000 */
[----:B--2---:R-:W-:Y:S06]  /*67c0*/  BAR.SYNC.DEFER_BLOCKING 0x1, 0x80 ;  /* 0x0042000000007b1d */ /* 0x004fec0000010000 */
[----:B------:R-:W-:Y:S05]  /*67d0*/  @P0 BRA `(.L_x_94) ;  /* 0x0000000000280947 */ /* 0x000fea0003800000 */
[----:B------:R-:W-:Y:S02]  /*67e0*/  UIADD3 UR4, UPT, UPT, UR49, 0x4200, URZ ;  /* 0x0000420031047890 */ /* 0x000fe4000fffe0ff */
[----:B------:R-:W-:Y:S01]  /*67f0*/  UIADD3 UR6, UP0, UPT, UR52, 0x680, URZ ;  /* 0x0000068034067890 */ /* 0x000fe2000ff1e0ff */
[----:B------:R-:W-:Y:S03]  /*6800*/  UMOV UR43, UR36 ;  /* 0x00000024002b7c82 */ /* 0x000fe60008000000 */
[----:B------:R-:W-:Y:S01]  /*6810*/  MOV R192, UR4 ;  /* 0x0000000400c07c02 */ /* 0x000fe20008000f00 */
[----:B------:R-:W-:Y:S03]  /*6820*/  UIADD3.X UR7, UPT, UPT, URZ, UR53, URZ, UP0, !UPT ;  /* 0x00000035ff077290 */ /* 0x000fe600087fe4ff */
[----:B------:R-:W-:Y:S11]  /*6830*/  R2UR UR40, R192 ;  /* 0x00000000c02872ca */ /* 0x000ff600000e0000 */
[----:B------:R-:W-:Y:S02]  /*6840*/  @!UPT UIADD3 URZ, UPT, UPT, URZ, URZ, URZ ;  /* 0x000000fffffff290 */ /* 0x000fe4000fffe0ff */
[----:B------:R2:W-:Y:S01]  /*6850*/  UTMASTG.3D [UR40], [UR6] ;  /* 0x00000028060073b5 */ /* 0x0005e20008010000 */
[----:B------:R0:W-:Y:S01]  /*6860*/  UTMACMDFLUSH ;  /* 0x00000000000079b7 */ /* 0x0001e20000000000 */
[----:B--2---:R-:W-:Y:S04]  /*6870*/  DEPBAR.LE SB0, 0x1 ;  /* 0x000080400000791a */ /* 0x004fe80000000000 */
.L_x_94:
[----:B------:R-:W-:Y:S05]  /*6880*/  BSYNC.RECONVERGENT B0 ;  /* 0x0000000000007941 */ /* 0x000fea0003800200 */
.L_x_93:
[----:B------:R-:W-:Y:S06]  /*6890*/  BAR.SYNC.DEFER_BLOCKING 0x1, 0x80 ;  /* 0x0042000000007b1d */ /* 0x000fec0000010000 */
[----:B------:R-:W2:Y:S01]  /*68a0*/  @P6 SYNCS.PHASECHK.TRANS64.TRYWAIT P0, [R210+URZ+0x20], R221 ;  /* 0x000020ddd20065a7 */ /* 0x000ea200080011ff */
[----:B------:R-:W-:Y:S01]  /*68b0*/  BSSY B1, `(.L_x_95) ;  /* 0x0000023000017945 */ /* 0x000fe20003800000 */
[----:B--2---:R-:W-:Y:S03]  /*68c0*/  @P6 SEL R208, RZ, 0x1, !P0 ;  /* 0x00000001ffd06807 */ /* 0x004fe60004000000 */
[----:B------:R-:W-:Y:S05]  /*68d0*/  @!P6 BRA `(.L_x_96) ;  /* 0x000000000080e947 */ /* 0x000fea0003800000 */
[----:B------:R-:W-:Y:S01]  /*68e0*/  ISETP.NE.AND P1, PT, R209, RZ, PT ;  /* 0x000000ffd100720c */ /* 0x000fe20003f25270 */
[----:B------:R-:W-:Y:S01]  /*68f0*/  BSSY B0, `(.L_x_97) ;  /* 0x000000a000007945 */ /* 0x000fe20003800000 */
[----:B------:R-:W-:Y:S11]  /*6900*/  ISETP.NE.AND P0, PT, R208, RZ, PT ;  /* 0x000000ffd000720c */ /* 0x000ff60003f05270 */
[----:B------:R-:W-:Y:S04]  /*6910*/  @P1 IMAD R0, R181, 0x2000, R190 ;  /* 0x00002000b5001824 */ /* 0x000fe800078e02be */
[C---:B------:R-:W-:Y:S01]  /*6920*/  @P1 IMAD.IADD R2, R0.reuse, 0x1, R211 ;  /* 0x0000000100021824 */ /* 0x040fe200078e02d3 */
[----:B------:R-:W-:Y:S03]  /*6930*/  @P1 IADD3 R219, PT, PT, R0, R219, RZ ;  /* 0x000000db00db1210 */ /* 0x000fe60007ffe0ff */
[----:B------:R-:W-:Y:S01]  /*6940*/  @P1 IMAD.IADD R217, R217, 0x1, R2 ;  /* 0x00000001d9d91824 */ /* 0x000fe200078e0202 */
[----:B------:R-:W-:Y:S06]  /*6950*/  @P0 BRA `(.L_x_98) ;  /* 0x00000000000c0947 */ /* 0x000fec0003800000 */
[----:B------:R-:W-:Y:S04]  /*6960*/  SHF.L.U32 R3, R180, 0x1f, RZ ;  /* 0x0000001fb4037819 */ /* 0x000fe800000006ff */
[----:B------:R-:W2:Y:S02]  /*6970*/  SYNCS.PHASECHK.TRANS64.TRYWAIT P0, [R210+URZ+0x20], R3 ;  /* 0x00002003d20075a7 */ /* 0x000ea400080011ff */
[----:B--2---:R-:W-:Y:S05]  /*6980*/  @!P0 BRA `(.L_x_99) ;  /* 0x0000001c00888947 */ /* 0x004fea0003800000 */
.L_x_98:
[----:B------:R-:W-:Y:S05]  /*6990*/  BSYNC B0 ;  /* 0x0000000000007941 */ /* 0x000fea0003800000 */
.L_x_97:
[----:B------:R-:W-:Y:S01]  /*69a0*/  ISETP.NE.AND P0, PT, R209, RZ, PT ;  /* 0x000000ffd100720c */ /* 0x000fe20003f05270 */
[----:B--2---:R-:W-:Y:S02]  /*69b0*/  VIADD R210, R210, 0x30 ;  /* 0x00000030d2d27836 */ /* 0x004fe40000000000 */
[----:B------:R-:W-:Y:S02]  /*69c0*/  IMAD.U32 R3, RZ, RZ, UR37 ;  /* 0x00000025ff037e24 */ /* 0x000fe4000f8e00ff */
[----:B------:R-:W-:Y:S03]  /*69d0*/  VIADD R181, R181, 0x1 ;  /* 0x00000001b5b57836 */ /* 0x000fe60000000000 */
[----:B------:R-:W-:Y:S05]  /*69e0*/  PRMT R3, R3, 0x654, R210 ;  /* 0x0000065403037816 */ /* 0x000fea00000000d2 */
[----:B------:R2:W3:Y:S04]  /*69f0*/  @P0 LDS.128 R148, [R0] ;  /* 0x0000000000940984 */ /* 0x0004e80000000c00 */
[----:B------:R2:W4:Y:S04]  /*6a00*/  @P0 LDS.128 R152, [R2+0x10] ;  /* 0x0000100002980984 */ /* 0x0005280000000c00 */
        /* <DEDUP_REMOVED lines=9> */
[----:B------:R-:W-:Y:S01]  /*6aa0*/  SEL R181, R181, RZ, P0 ;  /* 0x000000ffb5b57207 */ /* 0x000fe20000000000 */
[----:B-----5:R5:W-:Y:S02]  /*6ab0*/  SYNCS.ARRIVE.TRANS64.RED.A1T0 RZ, [R3+URZ], RZ ;  /* 0x000000ff03ff79a7 */ /* 0x020be400081004ff */
[----:B-----5:R-:W-:Y:S04]  /*6ac0*/  SEL R3, RZ, 0x1, P0 ;  /* 0x00000001ff037807 */ /* 0x020fe80000000000 */
[----:B--234-:R-:W-:Y:S02]  /*6ad0*/  LOP3.LUT R180, R180, R3, RZ, 0x3c, !PT ;  /* 0x00000003b4b47212 */ /* 0x01cfe400078e3cff */
.L_x_96:
[----:B------:R-:W-:Y:S05]  /*6ae0*/  BSYNC B1 ;  /* 0x0000000000017941 */ /* 0x000fea0003800000 */
.L_x_95:
[----:B------:R-:W-:Y:S05]  /*6af0*/  VIADD R0, R80, 0x40 ;  /* 0x0000004050007836 */ /* 0x000fea0000000000 */
[----:B------:R-:W-:Y:S04]  /*6b00*/  SHF.R.U32.HI R0, RZ, 0x15, R0 ;  /* 0x00000015ff007819 */ /* 0x000fe80000011600 */
[----:B------:R-:W-:Y:S11]  /*6b10*/  LOP3.LUT P0, RZ, R0, 0x3, R173, 0x48, !PT ;  /* 0x0000000300ff7812 */ /* 0x000ff600078048ad */
[----:B------:R-:W-:Y:S02]  /*6b20*/  @!UPT UIADD3 URZ, UPT, UPT, URZ, URZ, URZ ;  /* 0x000000fffffff290 */ /* 0x000fe4000fffe0ff */
[----:B------:R-:W-:Y:S05]  /*6b30*/  @!P0 BRA `(.L_x_100) ;  /* 0x0000000000408947 */ /* 0x000fea0003800000 */
[----:B------:R-:W2:Y:S01]  /*6b40*/  LDCU.64 UR8, c[0x4][0x70] ;  /* 0x01000e00ff0877ac */ /* 0x000ea20008000a00 */
[----:B------:R-:W-:Y:S01]  /*6b50*/  MOV R3, 0x0 ;  /* 0x0000000000037802 */ /* 0x000fe20000000f00 */
[----:B------:R-:W-:Y:S02]  /*6b60*/  HFMA2 R12, -RZ, RZ, 0, 5.9604644775390625e-08 ;  /* 0x00000001ff0c7431 */ /* 0x000fe400000001ff */
[----:B------:R-:W-:Y:S02]  /*6b70*/  IMAD.MOV.U32 R8, RZ, RZ, 0x192 ;  /* 0x00000192ff087424 */ /* 0x000fe400078e00ff */
[----:B------:R-:W-:Y:S01]  /*6b80*/  IMAD.MOV.U32 R13, RZ, RZ, RZ ;  /* 0x000000ffff0d7224 */ /* 0x000fe200078e00ff */
[----:B------:R-:W3:Y:S01]  /*6b90*/  LDCU.64 UR6, c[0x4][0x78] ;  /* 0x01000f00ff0677ac */ /* 0x000ee20008000a00 */
[----:B------:R-:W4:Y:S01]  /*6ba0*/  LDC.64 R2, c[0x4][R3] ;  /* 0x0100000003027b82 */ /* 0x000f220000000a00 */
[----:B------:R-:W5:Y:S01]  /*6bb0*/  LDCU.64 UR4, c[0x4][0x10] ;  /* 0x01000200ff0477ac */ /* 0x000f620008000a00 */
[----:B--2---:R-:W-:Y:S01]  /*6bc0*/  MOV R5, UR9 ;  /* 0x0000000900057c02 */ /* 0x004fe20008000f00 */
[----:B------:R-:W-:Y:S01]  /*6bd0*/  IMAD.U32 R4, RZ, RZ, UR8 ;  /* 0x00000008ff047e24 */ /* 0x000fe2000f8e00ff */
[----:B---3--:R-:W-:Y:S01]  /*6be0*/  MOV R7, UR7 ;  /* 0x0000000700077c02 */ /* 0x008fe20008000f00 */
[----:B------:R-:W-:Y:S01]  /*6bf0*/  IMAD.U32 R6, RZ, RZ, UR6 ;  /* 0x00000006ff067e24 */ /* 0x000fe2000f8e00ff */
[----:B-----5:R-:W-:Y:S01]  /*6c00*/  MOV R11, UR5 ;  /* 0x00000005000b7c02 */ /* 0x020fe20008000f00 */
[----:B------:R-:W-:Y:S02]  /*6c10*/  IMAD.U32 R10, RZ, RZ, UR4 ;  /* 0x00000004ff0a7e24 */ /* 0x000fe4000f8e00ff */
[----:B------:R-:W-:Y:S07]  /*6c20*/  LEPC R20, `(.L_x_100) ;  /* 0x000000001014794e */ /* 0x000fee0000000000 */
[----:B-1--4-:R-:W-:Y:S05]  /*6c30*/  CALL.ABS.NOINC R2 ;  /* 0x0000000002007343 */ /* 0x012fea0003c00000 */
.L_x_100:
[----:B------:R-:W-:Y:S01]  /*6c40*/  ISETP.NE.AND P0, PT, R193, RZ, PT ;  /* 0x000000ffc100720c */ /* 0x000fe20003f05270 */
[----:B------:R-:W-:Y:S05]  /*6c50*/  WARPSYNC.ALL ;  /* 0x0000000000007948 */ /* 0x000fea0003800000 */
[----:B------:R-:W-:Y:S01]  /*6c60*/  R2UR UR4, R80 ;  /* 0x00000000500472ca */ /* 0x000fe200000e0000 */
[----:B------:R-:W-:Y:S01]  /*6c70*/  BSSY.RECONVERGENT B0, `(.L_x_101) ;  /* 0x000011d000007945 */ /* 0x000fe20003800200 */
[----:B------:R-:W-:Y:S02]  /*6c80*/  F2FP.F16.E5M2.UNPACK_B R11, R149 ;  /* 0x00000095ff0b723e */ /* 0x000fe400020004ff */
[----:B------:R-:W-:Y:S02]  /*6c90*/  F2FP.F16.E5M2.UNPACK_B R10, R150 ;  /* 0x00000096ff0a723e */ /* 0x000fe400020004ff */
[----:B------:R-:W-:Y:S01]  /*6ca0*/  F2FP.F16.E5M2.UNPACK_B R9, R151 ;  /* 0x00000097ff09723e */ /* 0x000fe200020004ff */
[--C-:B------:R-:W-:Y:S01]  /*6cb0*/  HADD2.F32 R83, -RZ, R11.reuse.H0_H0 ;  /* 0x2000000bff537230 */ /* 0x100fe20000004100 */
[----:B------:R-:W-:Y:S01]  /*6cc0*/  F2FP.F16.E5M2.UNPACK_B R8, R152 ;  /* 0x00000098ff08723e */ /* 0x000fe200020004ff */
[----:B------:R-:W-:Y:S01]  /*6cd0*/  HADD2.F32 R84, -RZ, R11.H1_H1 ;  /* 0x3000000bff547230 */ /* 0x000fe20000004100 */
[----:B------:R-:W-:Y:S01]  /*6ce0*/  F2FP.F16.E5M2.UNPACK_B R7, R153 ;  /* 0x00000099ff07723e */ /* 0x000fe200020004ff */
[--C-:B------:R-:W-:Y:S01]  /*6cf0*/  HADD2.F32 R87, -RZ, R10.reuse.H0_H0 ;  /* 0x2000000aff577230 */ /* 0x100fe20000004100 */
[----:B------:R-:W-:Y:S01]  /*6d00*/  F2FP.F16.E5M2.UNPACK_B R6, R154 ;  /* 0x0000009aff06723e */ /* 0x000fe200020004ff */
[----:B------:R-:W-:Y:S01]  /*6d10*/  HADD2.F32 R88, -RZ, R10.H1_H1 ;  /* 0x3000000aff587230 */ /* 0x000fe20000004100 */
[----:B------:R-:W-:Y:S01]  /*6d20*/  F2FP.F16.E5M2.UNPACK_B R5, R155 ;  /* 0x0000009bff05723e */ /* 0x000fe200020004ff */
[--C-:B------:R-:W-:Y:S01]  /*6d30*/  HADD2.F32 R91, -RZ, R9.reuse.H0_H0 ;  /* 0x20000009ff5b7230 */ /* 0x100fe20000004100 */
[----:B-1----:R-:W-:Y:S01]  /*6d40*/  F2FP.F16.E5M2.UNPACK_B R4, R156 ;  /* 0x0000009cff04723e */ /* 0x002fe200020004ff */
[----:B------:R-:W-:Y:S01]  /*6d50*/  HADD2.F32 R92, -RZ, R9.H1_H1 ;  /* 0x30000009ff5c7230 */ /* 0x000fe20000004100 */
[-C--:B------:R-:W-:Y:S01]  /*6d60*/  F2FP.F16.E5M2.UNPACK_B R2, R148.reuse ;  /* 0x00000094ff02723e */ /* 0x080fe200020004ff */
[--C-:B------:R-:W-:Y:S01]  /*6d70*/  HADD2.F32 R95, -RZ, R8.reuse.H0_H0 ;  /* 0x20000008ff5f7230 */ /* 0x100fe20000004100 */
[----:B------:R-:W-:Y:S01]  /*6d80*/  F2FP.F16.E5M2.UNPACK_B R148, R148.H1 ;  /* 0x00000094ff94723e */ /* 0x000fe200030004ff */
[----:B------:R-:W-:Y:S01]  /*6d90*/  HADD2.F32 R97, -RZ, R8.H1_H1 ;  /* 0x30000008ff617230 */ /* 0x000fe20000004100 */
[----:B------:R-:W-:Y:S01]  /*6da0*/  F2FP.F16.E5M2.UNPACK_B R149, R149.H1 ;  /* 0x00000095ff95723e */ /* 0x000fe200030004ff */
[--C-:B------:R-:W-:Y:S01]  /*6db0*/  HADD2.F32 R98, -RZ, R7.reuse.H0_H0 ;  /* 0x20000007ff627230 */ /* 0x100fe20000004100 */
[----:B------:R-:W-:Y:S01]  /*6dc0*/  F2FP.F16.E5M2.UNPACK_B R150, R150.H1 ;  /* 0x00000096ff96723e */ /* 0x000fe200030004ff */
[----:B------:R-:W-:Y:S01]  /*6dd0*/  HADD2.F32 R101, -RZ, R7.H1_H1 ;  /* 0x30000007ff657230 */ /* 0x000fe20000004100 */
[----:B------:R-:W-:Y:S01]  /*6de0*/  F2FP.F16.E5M2.UNPACK_B R151, R151.H1 ;  /* 0x00000097ff97723e */ /* 0x000fe200030004ff */
[--C-:B------:R-:W-:Y:S01]  /*6df0*/  HADD2.F32 R102, -RZ, R6.reuse.H0_H0 ;  /* 0x20000006ff667230 */ /* 0x100fe20000004100 */
[----:B------:R-:W-:Y:S01]  /*6e00*/  F2FP.F16.E5M2.UNPACK_B R138, R163 ;  /* 0x000000a3ff8a723e */ /* 0x000fe200020004ff */
[----:B------:R-:W-:Y:S01]  /*6e10*/  HADD2.F32 R105, -RZ, R6.H1_H1 ;  /* 0x30000006ff697230 */ /* 0x000fe20000004100 */
[----:B------:R-:W-:Y:S01]  /*6e20*/  R2UR UR5, R207 ;  /* 0x00000000cf0572ca */ /* 0x000fe200000e0000 */
        /* <DEDUP_REMOVED lines=8> */
[----:B------:R-:W1:Y:S01]  /*6eb0*/  LDTM.x64 R4, tmem[UR4+0x40] ;  /* 0x00004004000479ee */ /* 0x000e620008340000 */
[--C-:B------:R-:W-:Y:S01]  /*6ec0*/  HADD2.F32 R0, -RZ, R2.reuse.H0_H0 ;  /* 0x20000002ff007230 */ /* 0x100fe20000004100 */
[----:B------:R-:W-:Y:S01]  /*6ed0*/  NOP ;  /* 0x0000000000007918 */ /* 0x000fe20000000000 */
[----:B------:R-:W-:Y:S01]  /*6ee0*/  HADD2.F32 R2, -RZ, R2.H1_H1 ;  /* 0x30000002ff027230 */ /* 0x000fe20000004100 */
[----:B------:R-:W-:Y:S01]  /*6ef0*/  UIADD3 UR5, UPT, UPT, UR5, 0x90, URZ ;  /* 0x0000009005057890 */ /* 0x000fe2000fffe0ff */
[--C-:B------:R-:W-:Y:S01]  /*6f00*/  HADD2.F32 R86, -RZ, R149.reuse.H1_H1 ;  /* 0x30000095ff567230 */ /* 0x100fe20000004100 */
[----:B------:R-:W-:Y:S01]  /*6f10*/  F2FP.F16.E5M2.UNPACK_B R132, R161 ;  /* 0x000000a1ff84723e */ /* 0x000fe200020004ff */
[--C-:B------:R-:W-:Y:S01]  /*6f20*/  HADD2.F32 R114, -RZ, R116.reuse.H0_H0 ;  /* 0x20000074ff727230 */ /* 0x100fe20000004100 */
[----:B------:R-:W-:Y:S01]  /*6f30*/  UPRMT UR5, UR37, 0x654, UR5 ;  /* 0x0000065425057896 */ /* 0x000fe20008000005 */
[----:B------:R-:W-:Y:S01]  /*6f40*/  HADD2.F32 R117, -RZ, R116.H1_H1 ;  /* 0x30000074ff757230 */ /* 0x000fe20000004100 */
[----:B------:R-:W-:Y:S01]  /*6f50*/  F2FP.F16.E5M2.UNPACK_B R136, R162 ;  /* 0x000000a2ff88723e */ /* 0x000fe200020004ff */
[--C-:B------:R-:W-:Y:S01]  /*6f60*/  HADD2.F32 R118, -RZ, R120.reuse.H0_H0 ;  /* 0x20000078ff767230 */ /* 0x100fe20000004100 */
[----:B------:R-:W-:Y:S01]  /*6f70*/  F2FP.F16.E5M2.UNPACK_B R152, R152.H1 ;  /* 0x00000098ff98723e */ /* 0x000fe200030004ff */
[----:B------:R-:W-:Y:S01]  /*6f80*/  HADD2.F32 R121, -RZ, R120.H1_H1 ;  /* 0x30000078ff797230 */ /* 0x000fe20000004100 */
[----:B------:R-:W-:Y:S01]  /*6f90*/  F2FP.F16.E5M2.UNPACK_B R153, R153.H1 ;  /* 0x00000099ff99723e */ /* 0x000fe200030004ff */
[--C-:B------:R-:W-:Y:S01]  /*6fa0*/  HADD2.F32 R122, -RZ, R124.reuse.H0_H0 ;  /* 0x2000007cff7a7230 */ /* 0x100fe20000004100 */
[----:B------:R-:W-:Y:S01]  /*6fb0*/  F2FP.F16.E5M2.UNPACK_B R154, R154.H1 ;  /* 0x0000009aff9a723e */ /* 0x000fe200030004ff */
[----:B-1----:R-:W-:Y:S01]  /*6fc0*/  SYNCS.ARRIVE.TRANS64.RED.A1T0 RZ, [UR5], RZ ;  /* 0x000000ffffff79a7 */ /* 0x002fe20008100405 */
[----:B------:R-:W-:Y:S01]  /*6fd0*/  HADD2.F32 R125, -RZ, R124.H1_H1 ;  /* 0x3000007cff7d7230 */ /* 0x000fe20000004100 */
[----:B------:R-:W-:Y:S01]  /*6fe0*/  F2FP.F16.E5M2.UNPACK_B R155, R155.H1 ;  /* 0x0000009bff9b723e */ /* 0x000fe200030004ff */
[--C-:B------:R-:W-:Y:S01]  /*6ff0*/  HADD2.F32 R126, -RZ, R128.reuse.H0_H0 ;  /* 0x20000080ff7e7230 */ /* 0x100fe20000004100 */
[----:B------:R-:W-:Y:S01]  /*7000*/  F2FP.F16.E5M2.UNPACK_B R156, R156.H1 ;  /* 0x0000009cff9c723e */ /* 0x000fe200030004ff */
[----:B------:R-:W-:Y:S01]  /*7010*/  HADD2.F32 R129, -RZ, R128.H1_H1 ;  /* 0x30000080ff817230 */ /* 0x000fe20000004100 */
[----:B------:R-:W-:Y:S01]  /*7020*/  F2FP.F16.E5M2.UNPACK_B R157, R157.H1 ;  /* 0x0000009dff9d723e */ /* 0x000fe200030004ff */
[C---:B------:R-:W-:Y:S01]  /*7030*/  FMUL R4, R78.reuse, R4 ;  /* 0x000000044e047220 */ /* 0x040fe20000400000 */
[C---:B------:R-:W-:Y:S01]  /*7040*/  FMUL R5, R78.reuse, R5 ;  /* 0x000000054e057220 */ /* 0x040fe20000400000 */
[----:B------:R-:W-:Y:S02]  /*7050*/  HADD2.F32 R3, -RZ, R148.H0_H0 ;  /* 0x20000094ff037230 */ /* 0x000fe40000004100 */
        /* <DEDUP_REMOVED lines=9> */
[C---:B------:R-:W-:Y:S01]  /*70f0*/  FMUL R2, R78.reuse, R21 ;  /* 0x000000154e027220 */ /* 0x040fe20000400000 */
[C---:B------:R-:W-:Y:S01]  /*7100*/  FMUL R21, R78.reuse, R28 ;  /* 0x0000001c4e157220 */ /* 0x040fe20000400000 */
[----:B------:R-:W-:Y:S02]  /*7110*/  HADD2.F32 R130, -RZ, R132.H0_H0 ;  /* 0x20000084ff827230 */ /* 0x000fe40000004100 */
[C---:B------:R-:W-:Y:S01]  /*7120*/  FMUL R6, R78.reuse, R6 ;  /* 0x000000064e067220 */ /* 0x040fe20000400000 */
[----:B------:R-:W-:Y:S02]  /*7130*/  HADD2.F32 R82, -RZ, R148.H1_H1 ;  /* 0x30000094ff527230 */ /* 0x000fe40000004100 */
[C---:B------:R-:W-:Y:S01]  /*7140*/  FMUL R7, R78.reuse, R7 ;  /* 0x000000074e077220 */ /* 0x040fe20000400000 */
[----:B------:R-:W-:Y:S02]  /*7150*/  HADD2.F32 R85, -RZ, R149.H0_H0 ;  /* 0x20000095ff557230 */ /* 0x000fe40000004100 */
[C---:B------:R-:W-:Y:S01]  /*7160*/  FFMA R6, R81.reuse, R3, R6 ;  /* 0x0000000351067223 */ /* 0x040fe20000000006 */
[----:B------:R-:W-:Y:S02]  /*7170*/  HADD2.F32 R133, -RZ, R132.H1_H1 ;  /* 0x30000084ff857230 */ /* 0x000fe40000004100 */
[C---:B------:R-:W-:Y:S01]  /*7180*/  FFMA R7, R81.reuse, R82, R7 ;  /* 0x0000005251077223 */ /* 0x040fe20000000007 */
[C---:B------:R-:W-:Y:S01]  /*7190*/  FFMA R8, R81.reuse, R83, R8 ;  /* 0x0000005351087223 */ /* 0x040fe20000000008 */
[C---:B------:R-:W-:Y:S01]  /*71a0*/  FFMA R9, R81.reuse, R84, R9 ;  /* 0x0000005451097223 */ /* 0x040fe20000000009 */
[--C-:B------:R-:W-:Y:S02]  /*71b0*/  HADD2.F32 R82, -RZ, R138.reuse.H0_H0 ;  /* 0x2000008aff527230 */ /* 0x100fe40000004100 */
[C---:B------:R-:W-:Y:S01]  /*71c0*/  FMUL R10, R78.reuse, R10 ;  /* 0x0000000a4e0a7220 */ /* 0x040fe20000400000 */
[----:B------:R-:W-:Y:S02]  /*71d0*/  HADD2.F32 R83, -RZ, R138.H1_H1 ;  /* 0x3000008aff537230 */ /* 0x000fe40000004100 */
[C---:B------:R-:W-:Y:S01]  /*71e0*/  FMUL R11, R78.reuse, R11 ;  /* 0x0000000b4e0b7220 */ /* 0x040fe20000400000 */
[----:B------:R-:W-:Y:S02]  /*71f0*/  HADD2.F32 R89, -RZ, R150.H0_H0 ;  /* 0x20000096ff597230 */ /* 0x000fe40000004100 */
[C---:B------:R-:W-:Y:S01]  /*7200*/  FFMA R10, R81.reuse, R85, R10 ;  /* 0x00000055510a7223 */ /* 0x040fe2000000000a */
[--C-:B------:R-:W-:Y:S02]  /*7210*/  HADD2.F32 R134, -RZ, R136.reuse.H0_H0 ;  /* 0x20000088ff867230 */ /* 0x100fe40000004100 */
[C---:B------:R-:W-:Y:S01]  /*7220*/  FFMA R11, R81.reuse, R86, R11 ;  /* 0x00000056510b7223 */ /* 0x040fe2000000000b */
[C---:B------:R-:W-:Y:S01]  /*7230*/  FFMA R12, R81.reuse, R87, R12 ;  /* 0x00000057510c7223 */ /* 0x040fe2000000000c */
[----:B------:R-:W-:Y:S01]  /*7240*/  FFMA R13, R81, R88, R13 ;  /* 0x00000058510d7223 */ /* 0x000fe2000000000d */
[----:B------:R-:W-:Y:S01]  /*7250*/  F2FP.SATFINITE.E5M2.F32.PACK_AB_MERGE_C R86, R7, R6, RZ ;  /* 0x000000060756723e */ /* 0x000fe200048060ff */
[C---:B------:R-:W-:Y:S01]  /*7260*/  FMUL R7, R78.reuse, R24 ;  /* 0x000000184e077220 */ /* 0x040fe20000400000 */
[----:B------:R-:W-:Y:S01]  /*7270*/  F2FP.SATFINITE.E5M2.F32.PACK_AB_MERGE_C R138, R11, R10, RZ ;  /* 0x0000000a0b8a723e */ /* 0x000fe200048060ff */
[C---:B------:R-:W-:Y:S01]  /*7280*/  FMUL R10, R78.reuse, R25 ;  /* 0x000000194e0a7220 */ /* 0x040fe20000400000 */
[C---:B------:R-:W-:Y:S01]  /*7290*/  FMUL R25, R78.reuse, R32 ;  /* 0x000000204e197220 */ /* 0x040fe20000400000 */
[----:B------:R-:W-:Y:S02]  /*72a0*/  HADD2.F32 R137, -RZ, R136.H1_H1 ;  /* 0x30000088ff897230 */ /* 0x000fe40000004100 */
[C---:B------:R-:W-:Y:S01]  /*72b0*/  FMUL R14, R78.reuse, R14 ;  /* 0x0000000e4e0e7220 */ /* 0x040fe20000400000 */
[----:B------:R-:W-:Y:S02]  /*72c0*/  HADD2.F32 R90, -RZ, R150.H1_H1 ;  /* 0x30000096ff5a7230 */ /* 0x000fe40000004100 */
[C---:B------:R-:W-:Y:S01]  /*72d0*/  FMUL R15, R78.reuse, R15 ;  /* 0x0000000f4e0f7220 */ /* 0x040fe20000400000 */
[--C-:B------:R-:W-:Y:S02]  /*72e0*/  HADD2.F32 R93, -RZ, R151.reuse.H0_H0 ;  /* 0x20000097ff5d7230 */ /* 0x100fe40000004100 */
[C---:B------:R-:W-:Y:S01]  /*72f0*/  FFMA R14, R81.reuse, R89, R14 ;  /* 0x00000059510e7223 */ /* 0x040fe2000000000e */
[----:B------:R-:W-:Y:S02]  /*7300*/  HADD2.F32 R94, -RZ, R151.H1_H1 ;  /* 0x30000097ff5e7230 */ /* 0x000fe40000004100 */
[C---:B------:R-:W-:Y:S01]  /*7310*/  FFMA R15, R81.reuse, R90, R15 ;  /* 0x0000005a510f7223 */ /* 0x040fe2000000000f */
[C---:B------:R-:W-:Y:S01]  /*7320*/  FFMA R16, R81.reuse, R91, R16 ;  /* 0x0000005b51107223 */ /* 0x040fe20000000010 */
[----:B------:R-:W-:Y:S01]  /*7330*/  FFMA R17, R81, R92, R17 ;  /* 0x0000005c51117223 */ /* 0x000fe20000000011 */
[C---:B------:R-:W-:Y:S01]  /*7340*/  FMUL R18, R78.reuse, R18 ;  /* 0x000000124e127220 */ /* 0x040fe20000400000 */
[C---:B------:R-:W-:Y:S01]  /*7350*/  FMUL R19, R78.reuse, R19 ;  /* 0x000000134e137220 */ /* 0x040fe20000400000 */
[--C-:B------:R-:W-:Y:S01]  /*7360*/  HADD2.F32 R96, -RZ, R152.reuse.H0_H0 ;  /* 0x20000098ff607230 */ /* 0x100fe20000004100 */
[----:B------:R-:W-:Y:S01]  /*7370*/  F2FP.SATFINITE.E5M2.F32.PACK_AB_MERGE_C R14, R15, R14, RZ ;  /* 0x0000000e0f0e723e */ /* 0x000fe200048060ff */
[C---:B------:R-:W-:Y:S01]  /*7380*/  FFMA R18, R81.reuse, R93, R18 ;  /* 0x0000005d51127223 */ /* 0x040fe20000000012 */
[C---:B------:R-:W-:Y:S01]  /*7390*/  FFMA R19, R81.reuse, R94, R19 ;  /* 0x0000005e51137223 */ /* 0x040fe20000000013 */
[C---:B------:R-:W-:Y:S01]  /*73a0*/  FFMA R0, R81.reuse, R95, R0 ;  /* 0x0000005f51007223 */ /* 0x040fe20000000000 */
[----:B------:R-:W-:Y:S01]  /*73b0*/  FFMA R2, R81, R97, R2 ;  /* 0x0000006151027223 */ /* 0x000fe20000000002 */
[----:B------:R-:W-:Y:S02]  /*73c0*/  HADD2.F32 R99, -RZ, R152.H1_H1 ;  /* 0x30000098ff637230 */ /* 0x000fe40000004100 */
[C---:B------:R-:W-:Y:S01]  /*73d0*/  FMUL R3, R78.reuse, R22 ;  /* 0x000000164e037220 */ /* 0x040fe20000400000 */
[----:B------:R-:W-:Y:S01]  /*73e0*/  F2FP.SATFINITE.E5M2.F32.PACK_AB_MERGE_C R18, R19, R18, RZ ;  /* 0x000000121312723e */ /* 0x000fe200048060ff */
[C---:B------:R-:W-:Y:S01]  /*73f0*/  FMUL R22, R78.reuse, R29 ;  /* 0x0000001d4e167220 */ /* 0x040fe20000400000 */
[C---:B------:R-:W-:Y:S01]  /*7400*/  FMUL R29, R78.reuse, R36 ;  /* 0x000000244e1d7220 */ /* 0x040fe20000400000 */
[C---:B------:R-:W-:Y:S01]  /*7410*/  FFMA R3, R81.reuse, R96, R3 ;  /* 0x0000006051037223 */ /* 0x040fe20000000003 */
[C---:B------:R-:W-:Y:S01]  /*7420*/  FMUL R6, R78.reuse, R23 ;  /* 0x000000174e067220 */ /* 0x040fe20000400000 */
[--C-:B------:R-:W-:Y:S02]  /*7430*/  HADD2.F32 R100, -RZ, R153.reuse.H0_H0 ;  /* 0x20000099ff647230 */ /* 0x100fe40000004100 */
[C---:B------:R-:W-:Y:S01]  /*7440*/  FMUL R11, R78.reuse, R26 ;  /* 0x0000001a4e0b7220 */ /* 0x040fe20000400000 */
[----:B------:R-:W-:Y:S02]  /*7450*/  HADD2.F32 R103, -RZ, R153.H1_H1 ;  /* 0x30000099ff677230 */ /* 0x000fe40000004100 */
[C---:B------:R-:W-:Y:S01]  /*7460*/  FFMA R6, R81.reuse, R99, R6 ;  /* 0x0000006351067223 */ /* 0x040fe20000000006 */
[C---:B------:R-:W-:Y:S01]  /*7470*/  FFMA R7, R81.reuse, R98, R7 ;  /* 0x0000006251077223 */ /* 0x040fe20000000007 */
[C---:B------:R-:W-:Y:S01]  /*7480*/  FFMA R10, R81.reuse, R101, R10 ;  /* 0x00000065510a7223 */ /* 0x040fe2000000000a */
[C---:B------:R-:W-:Y:S01]  /*7490*/  FFMA R11, R81.reuse, R100, R11 ;  /* 0x00000064510b7223 */ /* 0x040fe2000000000b */
[----:B------:R-:W-:Y:S01]  /*74a0*/  FMUL R26, R78, R33 ;  /* 0x000000214e1a7220 */ /* 0x000fe20000400000 */
[----:B------:R-:W-:Y:S01]  /*74b0*/  F2FP.SATFINITE.E5M2.F32.PACK_AB_MERGE_C R3, R6, R3, RZ ;  /* 0x000000030603723e */ /* 0x000fe200048060ff */
[C---:B------:R-:W-:Y:S01]  /*74c0*/  FMUL R33, R78.reuse, R40 ;  /* 0x000000284e217220 */ /* 0x040fe20000400000 */
        /* <DEDUP_REMOVED lines=8> */
[C---:B------:R-:W-:Y:S01]  /*7550*/  FMUL R30, R78.reuse, R37 ;  /* 0x000000254e1e7220 */ /* 0x040fe20000400000 */
[C---:B------:R-:W-:Y:S01]  /*7560*/  FMUL R37, R78.reuse, R44 ;  /* 0x0000002c4e257220 */ /* 0x040fe20000400000 */
[C---:B------:R-:W-:Y:S01]  /*7570*/  FMUL R24, R78.reuse, R31 ;  /* 0x0000001f4e187220 */ /* 0x040fe20000400000 */
[----:B------:R-:W-:Y:S01]  /*7580*/  F2FP.F16.E5M2.UNPACK_B R158, R158.H1 ;  /* 0x0000009eff9e723e */ /* 0x000fe200030004ff */
[--C-:B------:R-:W-:Y:S02]  /*7590*/  HADD2.F32 R108, -RZ, R155.reuse.H0_H0 ;  /* 0x2000009bff6c7230 */ /* 0x100fe40000004100 */
[----:B------:R-:W-:Y:S01]  /*75a0*/  FMUL R27, R78, R34 ;  /* 0x000000224e1b7220 */ /* 0x000fe20000400000 */
[----:B------:R-:W-:Y:S02]  /*75b0*/  HADD2.F32 R111, -RZ, R155.H1_H1 ;  /* 0x3000009bff6f7230 */ /* 0x000fe40000004100 */
[C---:B------:R-:W-:Y:S01]  /*75c0*/  FFMA R24, R81.reuse, R107, R24 ;  /* 0x0000006b51187223 */ /* 0x040fe20000000018 */
[----:B------:R-:W-:Y:S01]  /*75d0*/  F2FP.F16.E5M2.UNPACK_B R159, R159.H1 ;  /* 0x0000009fff9f723e */ /* 0x000fe200030004ff */
[C---:B------:R-:W-:Y:S01]  /*75e0*/  FFMA R25, R81.reuse, R106, R25 ;  /* 0x0000006a51197223 */ /* 0x040fe20000000019 */
[C---:B------:R-:W-:Y:S01]  /*75f0*/  FFMA R26, R81.reuse, R109, R26 ;  /* 0x0000006d511a7223 */ /* 0x040fe2000000001a */
[----:B------:R-:W-:Y:S01]  /*7600*/  F2FP.F16.E5M2.UNPACK_B R160, R160.H1 ;  /* 0x000000a0ffa0723e */ /* 0x000fe200030004ff */
[C---:B------:R-:W-:Y:S01]  /*7610*/  FFMA R27, R81.reuse, R108, R27 ;  /* 0x0000006c511b7223 */ /* 0x040fe2000000001b */
[----:B------:R-:W-:Y:S01]  /*7620*/  F2FP.SATFINITE.E5M2.F32.PACK_AB_MERGE_C R6, R24, R23, RZ ;  /* 0x000000171806723e */ /* 0x000fe200048060ff */
[C---:B------:R-:W-:Y:S01]  /*7630*/  FMUL R34, R78.reuse, R41 ;  /* 0x000000294e227220 */ /* 0x040fe20000400000 */
[C---:B------:R-:W-:Y:S01]  /*7640*/  FMUL R41, R78.reuse, R48 ;  /* 0x000000304e297220 */ /* 0x040fe20000400000 */
[----:B------:R-:W-:Y:S01]  /*7650*/  FMUL R28, R78, R35 ;  /* 0x000000234e1c7220 */ /* 0x000fe20000400000 */
[----:B------:R-:W-:Y:S01]  /*7660*/  F2FP.F16.E5M2.UNPACK_B R161, R161.H1 ;  /* 0x000000a1ffa1723e */ /* 0x000fe200030004ff */
[--C-:B------:R-:W-:Y:S01]  /*7670*/  HADD2.F32 R112, -RZ, R156.reuse.H0_H0 ;  /* 0x2000009cff707230 */ /* 0x100fe20000004100 */
[----:B------:R-:W-:Y:S01]  /*7680*/  F2FP.SATFINITE.E5M2.F32.PACK_AB_MERGE_C R6, R22, R21, R6 ;  /* 0x000000151606723e */ /* 0x000fe20004806006 */
[C---:B------:R-:W-:Y:S01]  /*7690*/  FFMA R28, R81.reuse, R111, R28 ;  /* 0x0000006f511c7223 */ /* 0x040fe2000000001c */
[C---:B------:R-:W-:Y:S01]  /*76a0*/  FFMA R29, R81.reuse, R110, R29 ;  /* 0x0000006e511d7223 */ /* 0x040fe2000000001d */
[C---:B------:R-:W-:Y:S01]  /*76b0*/  FFMA R30, R81.reuse, R113, R30 ;  /* 0x00000071511e7223 */ /* 0x040fe2000000001e */
[----:B------:R-:W-:Y:S02]  /*76c0*/  HADD2.F32 R115, -RZ, R156.H1_H1 ;  /* 0x3000009cff737230 */ /* 0x000fe40000004100 */
[C---:B------:R-:W-:Y:S01]  /*76d0*/  FMUL R31, R78.reuse, R38 ;  /* 0x000000264e1f7220 */ /* 0x040fe20000400000 */
[----:B------:R-:W-:Y:S01]  /*76e0*/  F2FP.F16.E5M2.UNPACK_B R162, R162.H1 ;  /* 0x000000a2ffa2723e */ /* 0x000fe200030004ff */
[C---:B------:R-:W-:Y:S01]  /*76f0*/  FMUL R38, R78.reuse, R45 ;  /* 0x0000002d4e267220 */ /* 0x040fe20000400000 */
[C---:B------:R-:W-:Y:S01]  /*7700*/  FMUL R45, R78.reuse, R52 ;  /* 0x000000344e2d7220 */ /* 0x040fe20000400000 */
[----:B------:R-:W-:Y:S01]  /*7710*/  F2FP.F16.E5M2.UNPACK_B R163, R163.H1 ;  /* 0x000000a3ffa3723e */ /* 0x000fe200030004ff */
[----:B------:R-:W-:Y:S01]  /*7720*/  FFMA R31, R81, R112, R31 ;  /* 0x00000070511f7223 */ /* 0x000fe2000000001f */
[----:B------:R-:W-:Y:S01]  /*7730*/  FMUL R52, R78, R59 ;  /* 0x0000003b4e347220 */ /* 0x000fe20000400000 */
[----:B------:R-:W-:Y:S01]  /*7740*/  IADD3 R76, PT, PT, R76, 0x1, RZ ;  /* 0x000000014c4c7810 */ /* 0x000fe20007ffe0ff */
[C---:B------:R-:W-:Y:S01]  /*7750*/  FMUL R59, R78.reuse, R66 ;  /* 0x000000424e3b7220 */ /* 0x040fe20000400000 */
[----:B------:R-:W-:Y:S01]  /*7760*/  F2FP.SATFINITE.E5M2.F32.PACK_AB_MERGE_C R66, R13, R12, R14 ;  /* 0x0000000c0d42723e */ /* 0x000fe2000480600e */
[C---:B------:R-:W-:Y:S01]  /*7770*/  FMUL R32, R78.reuse, R39 ;  /* 0x000000274e207220 */ /* 0x040fe20000400000 */
[--C-:B------:R-:W-:Y:S02]  /*7780*/  HADD2.F32 R116, -RZ, R157.reuse.H0_H0 ;  /* 0x2000009dff747230 */ /* 0x100fe40000004100 */
[C---:B------:R-:W-:Y:S01]  /*7790*/  FMUL R35, R78.reuse, R42 ;  /* 0x0000002a4e237220 */ /* 0x040fe20000400000 */
[----:B------:R-:W-:Y:S02]  /*77a0*/  HADD2.F32 R119, -RZ, R157.H1_H1 ;  /* 0x3000009dff777230 */ /* 0x000fe40000004100 */
[C---:B------:R-:W-:Y:S01]  /*77b0*/  FFMA R32, R81.reuse, R115, R32 ;  /* 0x0000007351207223 */ /* 0x040fe20000000020 */
[----:B------:R-:W-:Y:S01]  /*77c0*/  FMUL R36, R78, R43 ;  /* 0x0000002b4e247220 */ /* 0x000fe20000400000 */
[C---:B------:R-:W-:Y:S01]  /*77d0*/  FFMA R33, R81.reuse, R114, R33 ;  /* 0x0000007251217223 */ /* 0x040fe20000000021 */
[C---:B------:R-:W-:Y:S01]  /*77e0*/  FFMA R34, R81.reuse, R117, R34 ;  /* 0x0000007551227223 */ /* 0x040fe20000000022 */
[--C-:B------:R-:W-:Y:S01]  /*77f0*/  HADD2.F32 R120, -RZ, R158.reuse.H0_H0 ;  /* 0x2000009eff787230 */ /* 0x100fe20000004100 */
[----:B------:R-:W-:Y:S01]  /*7800*/  F2FP.SATFINITE.E5M2.F32.PACK_AB_MERGE_C R32, R32, R31, RZ ;  /* 0x0000001f2020723e */ /* 0x000fe200048060ff */
[C---:B------:R-:W-:Y:S01]  /*7810*/  FFMA R35, R81.reuse, R116, R35 ;  /* 0x0000007451237223 */ /* 0x040fe20000000023 */
[----:B------:R-:W-:Y:S02]  /*7820*/  HADD2.F32 R123, -RZ, R158.H1_H1 ;  /* 0x3000009eff7b7230 */ /* 0x000fe40000004100 */
[----:B------:R-:W-:Y:S01]  /*7830*/  FMUL R39, R78, R46 ;  /* 0x0000002e4e277220 */ /* 0x000fe20000400000 */
[----:B------:R-:W-:Y:S01]  /*7840*/  F2FP.SATFINITE.E5M2.F32.PACK_AB_MERGE_C R32, R30, R29, R32 ;  /* 0x0000001d1e20723e */ /* 0x000fe20004806020 */
[C---:B------:R-:W-:Y:S01]  /*7850*/  FFMA R36, R81.reuse, R119, R36 ;  /* 0x0000007751247223 */ /* 0x040fe20000000024 */
[C---:B------:R-:W-:Y:S01]  /*7860*/  FMUL R40, R78.reuse, R47 ;  /* 0x0000002f4e287220 */ /* 0x040fe20000400000 */
[C---:B------:R-:W-:Y:S01]  /*7870*/  FFMA R37, R81.reuse, R118, R37 ;  /* 0x0000007651257223 */ /* 0x040fe20000000025 */
[C---:B------:R-:W-:Y:S01]  /*7880*/  FFMA R38, R81.reuse, R121, R38 ;  /* 0x0000007951267223 */ /* 0x040fe20000000026 */
[C---:B------:R-:W-:Y:S01]  /*7890*/  FMUL R42, R78.reuse, R49 ;  /* 0x000000314e2a7220 */ /* 0x040fe20000400000 */
[--C-:B------:R-:W-:Y:S02]  /*78a0*/  HADD2.F32 R124, -RZ, R159.reuse.H0_H0 ;  /* 0x2000009fff7c7230 */ /* 0x100fe40000004100 */
[C---:B------:R-:W-:Y:S01]  /*78b0*/  FFMA R39, R81.reuse, R120, R39 ;  /* 0x0000007851277223 */ /* 0x040fe20000000027 */
[----:B------:R-:W-:Y:S02]  /*78c0*/  HADD2.F32 R127, -RZ, R159.H1_H1 ;  /* 0x3000009fff7f7230 */ /* 0x000fe40000004100 */
[C---:B------:R-:W-:Y:S01]  /*78d0*/  FMUL R43, R78.reuse, R50 ;  /* 0x000000324e2b7220 */ /* 0x040fe20000400000 */
[C---:B------:R-:W-:Y:S01]  /*78e0*/  FFMA R40, R81.reuse, R123, R40 ;  /* 0x0000007b51287223 */ /* 0x040fe20000000028 */
[C---:B------:R-:W-:Y:S01]  /*78f0*/  FMUL R44, R78.reuse, R51 ;  /* 0x000000334e2c7220 */ /* 0x040fe20000400000 */
[C---:B------:R-:W-:Y:S01]  /*7900*/  FFMA R41, R81.reuse, R122, R41 ;  /* 0x0000007a51297223 */ /* 0x040fe20000000029 */
[C---:B------:R-:W-:Y:S01]  /*7910*/  FMUL R50, R78.reuse, R57 ;  /* 0x000000394e327220 */ /* 0x040fe20000400000 */
[C---:B------:R-:W-:Y:S01]  /*7920*/  FMUL R57, R78.reuse, R64 ;  /* 0x000000404e397220 */ /* 0x040fe20000400000 */
[----:B------:R-:W-:Y:S01]  /*7930*/  FFMA R42, R81, R125, R42 ;  /* 0x0000007d512a7223 */ /* 0x000fe2000000002a */
[C---:B------:R-:W-:Y:S01]  /*7940*/  FMUL R46, R78.reuse, R53 ;  /* 0x000000354e2e7220 */ /* 0x040fe20000400000 */
[--C-:B------:R-:W-:Y:S01]  /*7950*/  HADD2.F32 R128, -RZ, R160.reuse.H0_H0 ;  /* 0x200000a0ff807230 */ /* 0x100fe20000004100 */
[----:B------:R-:W-:Y:S01]  /*7960*/  F2FP.SATFINITE.E5M2.F32.PACK_AB_MERGE_C R64, R5, R4, R86 ;  /* 0x000000040540723e */ /* 0x000fe20004806056 */
[C---:B------:R-:W-:Y:S01]  /*7970*/  FMUL R51, R78.reuse, R58 ;  /* 0x0000003a4e337220 */ /* 0x040fe20000400000 */
[C---:B------:R-:W-:Y:S01]  /*7980*/  FMUL R53, R78.reuse, R60 ;  /* 0x0000003c4e357220 */ /* 0x040fe20000400000 */
[C---:B------:R-:W-:Y:S01]  /*7990*/  FFMA R43, R81.reuse, R124, R43 ;  /* 0x0000007c512b7223 */ /* 0x040fe2000000002b */
[----:B------:R-:W-:Y:S02]  /*79a0*/  HADD2.F32 R131, -RZ, R160.H1_H1 ;  /* 0x300000a0ff837230 */ /* 0x000fe40000004100 */
[C---:B------:R-:W-:Y:S01]  /*79b0*/  FMUL R47, R78.reuse, R54 ;  /* 0x000000364e2f7220 */ /* 0x040fe20000400000 */
[C---:B------:R-:W-:Y:S01]  /*79c0*/  FMUL R58, R78.reuse, R65 ;  /* 0x000000414e3a7220 */ /* 0x040fe20000400000 */
[----:B------:R-:W-:Y:S01]  /*79d0*/  FMUL R60, R78, R67 ;  /* 0x000000434e3c7220 */ /* 0x000fe20000400000 */
[----:B------:R-:W-:Y:S01]  /*79e0*/  F2FP.SATFINITE.E5M2.F32.PACK_AB_MERGE_C R5, R20, R11, RZ ;  /* 0x0000000b1405723e */ /* 0x000fe200048060ff */
[----:B------:R-:W-:Y:S01]  /*79f0*/  FFMA R44, R81, R127, R44 ;  /* 0x0000007f512c7223 */ /* 0x000fe2000000002c */
[C---:B------:R-:W-:Y:S01]  /*7a00*/  FMUL R48, R78.reuse, R55 ;  /* 0x000000374e307220 */ /* 0x040fe20000400000 */
[----:B------:R-:W-:Y:S01]  /*7a10*/  F2FP.SATFINITE.E5M2.F32.PACK_AB_MERGE_C R65, R9, R8, R138 ;  /* 0x000000080941723e */ /* 0x000fe2000480608a */
[----:B------:R-:W-:Y:S01]  /*7a20*/  FFMA R45, R81, R126, R45 ;  /* 0x0000007e512d7223 */ /* 0x000fe2000000002d */
[----:B------:R-:W-:Y:S01]  /*7a30*/  F2FP.SATFINITE.E5M2.F32.PACK_AB_MERGE_C R67, R17, R16, R18 ;  /* 0x000000101143723e */ /* 0x000fe20004806012 */
[----:B------:R-:W-:Y:S01]  /*7a40*/  FMUL R49, R78, R56 ;  /* 0x000000384e317220 */ /* 0x000fe20000400000 */
[C---:B------:R-:W-:Y:S01]  /*7a50*/  FFMA R46, R81.reuse, R129, R46 ;  /* 0x00000081512e7223 */ /* 0x040fe2000000002e */
[--C-:B------:R-:W-:Y:S02]  /*7a60*/  HADD2.F32 R132, -RZ, R161.reuse.H0_H0 ;  /* 0x200000a1ff847230 */ /* 0x100fe40000004100 */
[C---:B------:R-:W-:Y:S01]  /*7a70*/  FFMA R47, R81.reuse, R128, R47 ;  /* 0x00000080512f7223 */ /* 0x040fe2000000002f */
[----:B------:R1:W-:Y:S01]  /*7a80*/  STS.128 [R172+UR49+0x6200], R64 ;  /* 0x00620040ac007988 */ /* 0x0003e20008000c31 */
[----:B------:R-:W-:Y:S01]  /*7a90*/  HADD2.F32 R135, -RZ, R161.H1_H1 ;  /* 0x300000a1ff877230 */ /* 0x000fe20000004100 */
[----:B------:R-:W-:Y:S01]  /*7aa0*/  F2FP.SATFINITE.E5M2.F32.PACK_AB_MERGE_C R5, R10, R7, R5 ;  /* 0x000000070a05723e */ /* 0x000fe20004806005 */
[C---:B------:R-:W-:Y:S01]  /*7ab0*/  FFMA R48, R81.reuse, R131, R48 ;  /* 0x0000008351307223 */ /* 0x040fe20000000030 */
[----:B------:R-:W-:Y:S01]  /*7ac0*/  F2FP.SATFINITE.E5M2.F32.PACK_AB_MERGE_C R7, R28, R27, RZ ;  /* 0x0000001b1c07723e */ /* 0x000fe200048060ff */
        /* <DEDUP_REMOVED lines=8> */
[----:B------:R-:W-:Y:S01]  /*7b50*/  FMUL R56, R78, R63 ;  /* 0x0000003f4e387220 */ /* 0x000fe20000400000 */
[----:B------:R-:W-:Y:S01]  /*7b60*/  F2FP.SATFINITE.E5M2.F32.PACK_AB_MERGE_C R4, R2, R0, R3 ;  /* 0x000000000204723e */ /* 0x000fe20004806003 */
[C---:B------:R-:W-:Y:S01]  /*7b70*/  FFMA R53, R81.reuse, R134, R53 ;  /* 0x0000008651357223 */ /* 0x040fe20000000035 */
[----:B------:R-:W-:Y:S01]  /*7b80*/  F2FP.SATFINITE.E5M2.F32.PACK_AB_MERGE_C R7, R26, R25, R7 ;  /* 0x000000191a07723e */ /* 0x000fe20004806007 */
[C---:B------:R-:W-:Y:S01]  /*7b90*/  FFMA R54, R81.reuse, R137, R54 ;  /* 0x0000008951367223 */ /* 0x040fe20000000036 */
[--C-:B------:R-:W-:Y:S02]  /*7ba0*/  HADD2.F32 R84, -RZ, R163.reuse.H0_H0 ;  /* 0x200000a3ff547230 */ /* 0x100fe40000004100 */
[C---:B------:R-:W-:Y:S01]  /*7bb0*/  FFMA R55, R81.reuse, R136, R55 ;  /* 0x0000008851377223 */ /* 0x040fe20000000037 */
[----:B------:R-:W-:Y:S01]  /*7bc0*/  HADD2.F32 R85, -RZ, R163.H1_H1 ;  /* 0x300000a3ff557230 */ /* 0x000fe20000004100 */
[----:B------:R1:W-:Y:S01]  /*7bd0*/  STS.128 [R204+0x6010], R4 ;  /* 0x00601004cc007388 */ /* 0x0003e20000000c00 */
[----:B------:R-:W-:Y:S01]  /*7be0*/  F2FP.SATFINITE.E5M2.F32.PACK_AB_MERGE_C R35, R36, R35, RZ ;  /* 0x000000232423723e */ /* 0x000fe200048060ff */
[C---:B------:R-:W-:Y:S01]  /*7bf0*/  FFMA R56, R81.reuse, R139, R56 ;  /* 0x0000008b51387223 */ /* 0x040fe20000000038 */
[----:B------:R-:W-:Y:S01]  /*7c00*/  F2FP.SATFINITE.E5M2.F32.PACK_AB_MERGE_C R39, R40, R39, RZ ;  /* 0x000000272827723e */ /* 0x000fe200048060ff */
[C---:B------:R-:W-:Y:S01]  /*7c10*/  FFMA R57, R81.reuse, R82, R57 ;  /* 0x0000005251397223 */ /* 0x040fe20000000039 */
[----:B------:R-:W-:Y:S01]  /*7c20*/  F2FP.SATFINITE.E5M2.F32.PACK_AB_MERGE_C R43, R44, R43, RZ ;  /* 0x0000002b2c2b723e */ /* 0x000fe200048060ff */
[C---:B------:R-:W-:Y:S01]  /*7c30*/  FFMA R58, R81.reuse, R83, R58 ;  /* 0x00000053513a7223 */ /* 0x040fe2000000003a */
[C---:B------:R-:W-:Y:S01]  /*7c40*/  FFMA R59, R81.reuse, R84, R59 ;  /* 0x00000054513b7223 */ /* 0x040fe2000000003b */
[----:B------:R-:W-:Y:S01]  /*7c50*/  F2FP.SATFINITE.E5M2.F32.PACK_AB_MERGE_C R33, R34, R33, R35 ;  /* 0x000000212221723e */ /* 0x000fe20004806023 */
        /* <DEDUP_REMOVED lines=11> */
[----:B------:R-:W-:Y:S05]  /*7d10*/  F2FP.SATFINITE.E5M2.F32.PACK_AB_MERGE_C R51, R58, R57, R59 ;  /* 0x000000393a33723e */ /* 0x000fea000480603b */
        /* <DEDUP_REMOVED lines=9> */
[----:B------:R-:W-:Y:S02]  /*7db0*/  UIADD3 UR8, UP0, UPT, UR52, 0x680, URZ ;  /* 0x0000068034087890 */ /* 0x000fe4000ff1e0ff */
[----:B------:R-:W-:Y:S02]  /*7dc0*/  UIADD3 UR5, UPT, UPT, UR41, 0x40, URZ ;  /* 0x0000004029057890 */ /* 0x000fe4000fffe0ff */
[----:B------:R-:W-:Y:S02]  /*7dd0*/  UIADD3 UR4, UPT, UPT, UR49, 0x6200, URZ ;  /* 0x0000620031047890 */ /* 0x000fe4000fffe0ff */
[----:B------:R-:W-:Y:S01]  /*7de0*/  UIADD3.X UR9, UPT, UPT, URZ, UR53, URZ, UP0, !UPT ;  /* 0x00000035ff097290 */ /* 0x000fe200087fe4ff */
[----:B------:R-:W-:Y:S01]  /*7df0*/  UMOV UR6, UR42 ;  /* 0x0000002a00067c82 */ /* 0x000fe20008000000 */
[----:B------:R-:W-:Y:S07]  /*7e00*/  UMOV UR7, UR36 ;  /* 0x0000002400077c82 */ /* 0x000fee0008000000 */
[----:B------:R2:W-:Y:S01]  /*7e10*/  UTMASTG.3D [UR4], [UR8] ;  /* 0x00000004080073b5 */ /* 0x0005e20008010000 */
[----:B------:R0:W-:Y:S01]  /*7e20*/  UTMACMDFLUSH ;  /* 0x00000000000079b7 */ /* 0x0001e20000000000 */
[----:B--2---:R-:W-:Y:S04]  /*7e30*/  DEPBAR.LE SB0, 0x1 ;  /* 0x000080400000791a */ /* 0x004fe80000000000 */
.L_x_102:
[----:B------:R-:W-:Y:S05]  /*7e40*/  BSYNC.RECONVERGENT B0 ;  /* 0x0000000000007941 */ /* 0x000fea0003800200 */
.L_x_101:
[----:B------:R-:W-:Y:S01]  /*7e50*/  BAR.SYNC.DEFER_BLOCKING 0x1, 0x80 ;  /* 0x0042000000007b1d */ /* 0x000fe20000010000 */
[----:B------:R-:W-:Y:S01]  /*7e60*/  ISETP.NE.AND P2, PT, R194, RZ, PT ;  /* 0x000000ffc200720c */ /* 0x000fe20003f45270 */
[----:B------:R-:W-:Y:S01]  /*7e70*/  IMAD.IADD R20, R75, 0x1, R147 ;  /* 0x000000014b147824 */ /* 0x000fe200078e0293 */
[----:B------:R-:W-:Y:S01]  /*7e80*/  ISETP.NE.AND P0, PT, R195, 0x2, PT ;  /* 0x00000002c300780c */ /* 0x000fe20003f05270 */
[----:B------:R-:W-:Y:S01]  /*7e90*/  IMAD.IADD R21, R77, 0x1, R170 ;  /* 0x000000014d157824 */ /* 0x000fe200078e02aa */
[----:B------:R-:W-:Y:S02]  /*7ea0*/  ISETP.NE.AND P1, PT, R76, 0x4, PT ;  /* 0x000000044c00780c */ /* 0x000fe40003f25270 */
[----:B------:R-:W-:Y:S02]  /*7eb0*/  SEL R3, RZ, 0x1, P0 ;  /* 0x00000001ff037807 */ /* 0x000fe40000000000 */
[----:B------:R-:W-:Y:S02]  /*7ec0*/  SEL R0, RZ, 0x1, P1 ;  /* 0x00000001ff007807 */ /* 0x000fe40000800000 */
[----:B------:R-:W-:Y:S02]  /*7ed0*/  LOP3.LUT R182, R182, R3, RZ, 0x3c, !PT ;  /* 0x00000003b6b67212 */ /* 0x000fe400078e3cff */
[----:B------:R-:W-:Y:S02]  /*7ee0*/  LOP3.LUT R183, R183, R0, RZ, 0x3c, !PT ;  /* 0x00000000b7b77212 */ /* 0x000fe400078e3cff */
[----:B------:R-:W-:Y:S02]  /*7ef0*/  @P2 R2UR UR36, R179 ;  /* 0x00000000b32422ca */ /* 0x000fe400000e0000 */
[----:B------:R-:W-:Y:S02]  /*7f00*/  SEL R195, R195, RZ, P0 ;  /* 0x000000ffc3c37207 */ /* 0x000fe40000000000 */
[----:B------:R-:W-:Y:S01]  /*7f10*/  SEL R76, R76, RZ, P1 ;  /* 0x000000ff4c4c7207 */ /* 0x000fe20000800000 */
[----:B------:R-:W-:Y:S10]  /*7f20*/  @P2 BRA `(.L_x_103) ;  /* 0xffffffc400bc2947 */ /* 0x000ff4000383ffff */
[----:B------:R-:W-:Y:S05]  /*7f30*/  EXIT ;  /* 0x000000000000794d */ /* 0x000fea0003800000 */
.L_x_19:
[----:B--2---:R2:W1:Y:S02]  /*7f40*/  SYNCS.PHASECHK.TRANS64.TRYWAIT P0, [R3+URZ+0xc0], R2 ;  /* 0x0000c002030075a7 */ /* 0x00446400080011ff */
[----:B-1----:R-:W-:Y:S05]  /*7f50*/  @!P0 NANOSLEEP.SYNCS 0x989680 ;  /* 0x009896800000895d */ /* 0x002fea0003900000 */
[----:B------:R-:W1:Y:S02]  /*7f60*/  @!P0 SYNCS.PHASECHK.TRANS64 P0, [R3+URZ+0xc0], R2 ;  /* 0x0000c002030085a7 */ /* 0x000e6400080010ff */
[----:B-1----:R-:W-:Y:S05]  /*7f70*/  @!P0 BRA `(.L_x_19) ;  /* 0xfffffffc00f08947 */ /* 0x002fea000383ffff */
[----:B------:R-:W-:Y:S05]  /*7f80*/  BRA `(.L_x_104) ;  /* 0xffffff9400747947 */ /* 0x000fea000383ffff */
.L_x_22:
[----:B-1----:R-:W-:-:S07]  /*7f90*/  MOV R2, UR33 ;  /* 0x0000002100027c02 */ /* 0x002fce0008000f00 */
.L_x_105:
[----:B-1----:R1:W2:Y:S02]  /*7fa0*/  SYNCS.PHASECHK.TRANS64.TRYWAIT P0, [R2+URZ+0x10], R5 ;  /* 0x00001005020075a7 */ /* 0x0022a400080011ff */
[----:B--2---:R-:W-:Y:S05]  /*7fb0*/  @!P0 NANOSLEEP.SYNCS 0x989680 ;  /* 0x009896800000895d */ /* 0x004fea0003900000 */
[----:B------:R-:W2:Y:S02]  /*7fc0*/  @!P0 SYNCS.PHASECHK.TRANS64 P0, [R2+URZ+0x10], R5 ;  /* 0x00001005020085a7 */ /* 0x000ea400080010ff */
[----:B--2---:R-:W-:Y:S05]  /*7fd0*/  @!P0 BRA `(.L_x_105) ;  /* 0xfffffffc00f08947 */ /* 0x004fea000383ffff */
[----:B------:R-:W-:Y:S05]  /*7fe0*/  BRA `(.L_x_21) ;  /* 0xffffff9400c47947 */ /* 0x000fea000383ffff */
.L_x_28:
[----:B-1----:R-:W-:-:S07]  /*7ff0*/  MOV R2, UR17 ;  /* 0x0000001100027c02 */ /* 0x002fce0008000f00 */
.L_x_106:
[----:B-1----:R1:W2:Y:S02]  /*8000*/  SYNCS.PHASECHK.TRANS64.TRYWAIT P0, [R2+URZ+0x10], R5 ;  /* 0x00001005020075a7 */ /* 0x0022a400080011ff */
[----:B--2---:R-:W-:Y:S05]  /*8010*/  @!P0 NANOSLEEP.SYNCS 0x989680 ;  /* 0x009896800000895d */ /* 0x004fea0003900000 */
[----:B------:R-:W2:Y:S02]  /*8020*/  @!P0 SYNCS.PHASECHK.TRANS64 P0, [R2+URZ+0x10], R5 ;  /* 0x00001005020085a7 */ /* 0x000ea400080010ff */
[----:B--2---:R-:W-:Y:S05]  /*8030*/  @!P0 BRA `(.L_x_106) ;  /* 0xfffffffc00f08947 */ /* 0x004fea000383ffff */
[----:B------:R-:W-:Y:S05]  /*8040*/  BRA `(.L_x_27) ;  /* 0xffffff9800687947 */ /* 0x000fea000383ffff */
.L_x_32:
[----:B-1----:R1:W2:Y:S02]  /*8050*/  SYNCS.PHASECHK.TRANS64.TRYWAIT P0, [R2+URZ+0x50], R3 ;  /* 0x00005003020075a7 */ /* 0x0022a400080011ff */
[----:B--2---:R-:W-:Y:S05]  /*8060*/  @!P0 NANOSLEEP.SYNCS 0x989680 ;  /* 0x009896800000895d */ /* 0x004fea0003900000 */
[----:B------:R-:W2:Y:S02]  /*8070*/  @!P0 SYNCS.PHASECHK.TRANS64 P0, [R2+URZ+0x50], R3 ;  /* 0x00005003020085a7 */ /* 0x000ea400080010ff */
[----:B--2---:R-:W-:Y:S05]  /*8080*/  @!P0 BRA `(.L_x_32) ;  /* 0xfffffffc00f08947 */ /* 0x004fea000383ffff */
[----:B------:R-:W-:Y:S05]  /*8090*/  BRA `(.L_x_107) ;  /* 0xffffff9800f47947 */ /* 0x000fea000383ffff */
.L_x_36:
[----:B----4-:R-:W-:-:S07]  /*80a0*/  MOV R0, UR4 ;  /* 0x0000000400007c02 */ /* 0x010fce0008000f00 */
.L_x_108:
[----:B-1----:R1:W2:Y:S02]  /*80b0*/  SYNCS.PHASECHK.TRANS64.TRYWAIT P0, [R0+URZ], R3 ;  /* 0x00000003000075a7 */ /* 0x0022a400080011ff */
[----:B--2---:R-:W-:Y:S05]  /*80c0*/  @!P0 NANOSLEEP.SYNCS 0x989680 ;  /* 0x009896800000895d */ /* 0x004fea0003900000 */
[----:B------:R-:W2:Y:S02]  /*80d0*/  @!P0 SYNCS.PHASECHK.TRANS64 P0, [R0+URZ], R3 ;  /* 0x00000003000085a7 */ /* 0x000ea400080010ff */
[----:B--2---:R-:W-:Y:S05]  /*80e0*/  @!P0 BRA `(.L_x_108) ;  /* 0xfffffffc00f08947 */ /* 0x004fea000383ffff */
[----:B------:R-:W-:Y:S05]  /*80f0*/  BRA `(.L_x_109) ;  /* 0xffffffa000647947 */ /* 0x000fea000383ffff */
.L_x_39:
[----:B-1----:R1:W2:Y:S02]  /*8100*/  SYNCS.PHASECHK.TRANS64.TRYWAIT P0, [R0+URZ+0xb0], R5 ;  /* 0x0000b005000075a7 */ /* 0x0022a400080011ff */
[----:B--2---:R-:W-:Y:S05]  /*8110*/  @!P0 NANOSLEEP.SYNCS 0x989680 ;  /* 0x009896800000895d */ /* 0x004fea0003900000 */
[----:B------:R-:W2:Y:S02]  /*8120*/  @!P0 SYNCS.PHASECHK.TRANS64 P0, [R0+URZ+0xb0], R5 ;  /* 0x0000b005000085a7 */ /* 0x000ea400080010ff */
[----:B--2---:R-:W-:Y:S05]  /*8130*/  @!P0 BRA `(.L_x_39) ;  /* 0xfffffffc00f08947 */ /* 0x004fea000383ffff */
[----:B------:R-:W-:Y:S05]  /*8140*/  BRA `(.L_x_110) ;  /* 0xffffffa000c07947 */ /* 0x000fea000383ffff */
.L_x_40:
[----:B------:R-:W-:-:S07]  /*8150*/  MOV R0, UR5 ;  /* 0x0000000500007c02 */ /* 0x000fce0008000f00 */
.L_x_111:
[----:B-1----:R1:W2:Y:S02]  /*8160*/  SYNCS.PHASECHK.TRANS64.TRYWAIT P0, [R0+URZ+0x60], R5 ;  /* 0x00006005000075a7 */ /* 0x0022a400080011ff */
[----:B--2---:R-:W-:Y:S05]  /*8170*/  @!P0 NANOSLEEP.SYNCS 0x989680 ;  /* 0x009896800000895d */ /* 0x004fea0003900000 */
[----:B------:R-:W2:Y:S02]  /*8180*/  @!P0 SYNCS.PHASECHK.TRANS64 P0, [R0+URZ+0x60], R5 ;  /* 0x00006005000085a7 */ /* 0x000ea400080010ff */
[----:B--2---:R-:W-:Y:S05]  /*8190*/  @!P0 BRA `(.L_x_111) ;  /* 0xfffffffc00f08947 */ /* 0x004fea000383ffff */
[----:B------:R-:W-:Y:S05]  /*81a0*/  BRA `(.L_x_112) ;  /* 0xffffffa000d07947 */ /* 0x000fea000383ffff */
.L_x_41:
[----:B-1----:R1:W2:Y:S02]  /*81b0*/  SYNCS.PHASECHK.TRANS64.TRYWAIT P1, [R0+URZ+0x50], R5 ;  /* 0x00005005000075a7 */ /* 0x0022a400080211ff */
[----:B--2---:R-:W-:Y:S05]  /*81c0*/  @!P1 NANOSLEEP.SYNCS 0x989680 ;  /* 0x009896800000995d */ /* 0x004fea0003900000 */
[----:B------:R-:W2:Y:S02]  /*81d0*/  @!P1 SYNCS.PHASECHK.TRANS64 P1, [R0+URZ+0x50], R5 ;  /* 0x00005005000095a7 */ /* 0x000ea400080210ff */
[----:B--2---:R-:W-:Y:S05]  /*81e0*/  @!P1 BRA `(.L_x_41) ;  /* 0xfffffffc00f09947 */ /* 0x004fea000383ffff */
[----:B------:R-:W-:Y:S05]  /*81f0*/  BRA `(.L_x_113) ;  /* 0xffffffa400007947 */ /* 0x000fea000383ffff */
.L_x_44:
[----:B------:R-:W-:-:S07]  /*8200*/  MOV R0, UR5 ;  /* 0x0000000500007c02 */ /* 0x000fce0008000f00 */
.L_x_114:
[----:B-1----:R1:W2:Y:S02]  /*8210*/  SYNCS.PHASECHK.TRANS64.TRYWAIT P0, [R0+URZ+0x60], R3 ;  /* 0x00006003000075a7 */ /* 0x0022a400080011ff */
[----:B--2---:R-:W-:Y:S05]  /*8220*/  @!P0 NANOSLEEP.SYNCS 0x989680 ;  /* 0x009896800000895d */ /* 0x004fea0003900000 */
[----:B------:R-:W2:Y:S02]  /*8230*/  @!P0 SYNCS.PHASECHK.TRANS64 P0, [R0+URZ+0x60], R3 ;  /* 0x00006003000085a7 */ /* 0x000ea400080010ff */
[----:B--2---:R-:W-:Y:S05]  /*8240*/  @!P0 BRA `(.L_x_114) ;  /* 0xfffffffc00f08947 */ /* 0x004fea000383ffff */
[----:B------:R-:W-:Y:S05]  /*8250*/  BRA `(.L_x_43) ;  /* 0xffffffa400547947 */ /* 0x000fea000383ffff */
.L_x_51:
[----:B-1----:R1:W2:Y:S02]  /*8260*/  SYNCS.PHASECHK.TRANS64.TRYWAIT P1, [R0+URZ+0x50], R5 ;  /* 0x00005005000075a7 */ /* 0x0022a400080211ff */
[----:B--2---:R-:W-:Y:S05]  /*8270*/  @!P1 NANOSLEEP.SYNCS 0x989680 ;  /* 0x009896800000995d */ /* 0x004fea0003900000 */
[----:B------:R-:W2:Y:S02]  /*8280*/  @!P1 SYNCS.PHASECHK.TRANS64 P1, [R0+URZ+0x50], R5 ;  /* 0x00005005000095a7 */ /* 0x000ea400080210ff */
[----:B--2---:R-:W-:Y:S05]  /*8290*/  @!P1 BRA `(.L_x_51) ;  /* 0xfffffffc00f09947 */ /* 0x004fea000383ffff */
[----:B------:R-:W-:Y:S05]  /*82a0*/  BRA `(.L_x_115) ;  /* 0xffffffa800ac7947 */ /* 0x000fea000383ffff */
.L_x_52:
[----:B------:R-:W-:-:S07]  /*82b0*/  MOV R3, UR9 ;  /* 0x0000000900037c02 */ /* 0x000fce0008000f00 */
.L_x_116:
[----:B-1----:R1:W2:Y:S02]  /*82c0*/  SYNCS.PHASECHK.TRANS64.TRYWAIT P0, [R3+URZ+0x90], R0 ;  /* 0x00009000030075a7 */ /* 0x0022a400080011ff */
[----:B--2---:R-:W-:Y:S05]  /*82d0*/  @!P0 NANOSLEEP.SYNCS 0x989680 ;  /* 0x009896800000895d */ /* 0x004fea0003900000 */
[----:B------:R-:W2:Y:S02]  /*82e0*/  @!P0 SYNCS.PHASECHK.TRANS64 P0, [R3+URZ+0x90], R0 ;  /* 0x00009000030085a7 */ /* 0x000ea400080010ff */
[----:B--2---:R-:W-:Y:S05]  /*82f0*/  @!P0 BRA `(.L_x_116) ;  /* 0xfffffffc00f08947 */ /* 0x004fea000383ffff */
[----:B------:R-:W-:Y:S05]  /*8300*/  BRA `(.L_x_117) ;  /* 0xffffffa800e07947 */ /* 0x000fea000383ffff */
.L_x_55:
[----:B------:R-:W-:Y:S07]  /*8310*/  MOV R0, UR7 ;  /* 0x0000000700007c02 */ /* 0x000fee0008000f00 */
.L_x_118:
[----:B-1----:R1:W2:Y:S02]  /*8320*/  SYNCS.PHASECHK.TRANS64.TRYWAIT P0, [R0+URZ], R3 ;  /* 0x00000003000075a7 */ /* 0x0022a400080011ff */
[----:B--2---:R-:W-:Y:S05]  /*8330*/  @!P0 NANOSLEEP.SYNCS 0x989680 ;  /* 0x009896800000895d */ /* 0x004fea0003900000 */
[----:B------:R-:W2:Y:S02]  /*8340*/  @!P0 SYNCS.PHASECHK.TRANS64 P0, [R0+URZ], R3 ;  /* 0x00000003000085a7 */ /* 0x000ea400080010ff */
[----:B--2---:R-:W-:Y:S05]  /*8350*/  @!P0 BRA `(.L_x_118) ;  /* 0xfffffffc00f08947 */ /* 0x004fea000383ffff */
[----:B------:R-:W-:Y:S05]  /*8360*/  BRA `(.L_x_54) ;  /* 0xffffffac00007947 */ /* 0x000fea000383ffff */
.L_x_58:
[----:B------:R-:W-:-:S07]  /*8370*/  MOV R0, UR5 ;  /* 0x0000000500007c02 */ /* 0x000fce0008000f00 */
.L_x_119:
[----:B--2---:R2:W3:Y:S02]  /*8380*/  SYNCS.PHASECHK.TRANS64.TRYWAIT P0, [R0+URZ], R3 ;  /* 0x00000003000075a7 */ /* 0x0044e400080011ff */
[----:B---3--:R-:W-:Y:S05]  /*8390*/  @!P0 NANOSLEEP.SYNCS 0x989680 ;  /* 0x009896800000895d */ /* 0x008fea0003900000 */
[----:B------:R-:W3:Y:S02]  /*83a0*/  @!P0 SYNCS.PHASECHK.TRANS64 P0, [R0+URZ], R3 ;  /* 0x00000003000085a7 */ /* 0x000ee400080010ff */
[----:B---3--:R-:W-:Y:S05]  /*83b0*/  @!P0 BRA `(.L_x_119) ;  /* 0xfffffffc00f08947 */ /* 0x008fea000383ffff */
[----:B------:R-:W-:Y:S05]  /*83c0*/  BRA `(.L_x_120) ;  /* 0xffffffac00a07947 */ /* 0x000fea000383ffff */
.L_x_59:
[----:B------:R-:W-:-:S07]  /*83d0*/  MOV R0, UR5 ;  /* 0x0000000500007c02 */ /* 0x000fce0008000f00 */
.L_x_121:
[----:B--2---:R2:W3:Y:S02]  /*83e0*/  SYNCS.PHASECHK.TRANS64.TRYWAIT P0, [R0+URZ], R3 ;  /* 0x00000003000075a7 */ /* 0x0044e400080011ff */
[----:B---3--:R-:W-:Y:S05]  /*83f0*/  @!P0 NANOSLEEP.SYNCS 0x989680 ;  /* 0x009896800000895d */ /* 0x008fea0003900000 */
[----:B------:R-:W3:Y:S02]  /*8400*/  @!P0 SYNCS.PHASECHK.TRANS64 P0, [R0+URZ], R3 ;  /* 0x00000003000085a7 */ /* 0x000ee400080010ff */
[----:B---3--:R-:W-:Y:S05]  /*8410*/  @!P0 BRA `(.L_x_121) ;  /* 0xfffffffc00f08947 */ /* 0x008fea000383ffff */
[----:B------:R-:W-:Y:S05]  /*8420*/  BRA `(.L_x_122) ;  /* 0xffffffac00ac7947 */ /* 0x000fea000383ffff */
.L_x_60:
[----:B------:R-:W-:-:S07]  /*8430*/  MOV R0, UR5 ;  /* 0x0000000500007c02 */ /* 0x000fce0008000f00 */
.L_x_123:
[----:B--2---:R2:W3:Y:S02]  /*8440*/  SYNCS.PHASECHK.TRANS64.TRYWAIT P0, [R0+URZ], R3 ;  /* 0x00000003000075a7 */ /* 0x0044e400080011ff */
[----:B---3--:R-:W-:Y:S05]  /*8450*/  @!P0 NANOSLEEP.SYNCS 0x989680 ;  /* 0x009896800000895d */ /* 0x008fea0003900000 */
[----:B------:R-:W3:Y:S02]  /*8460*/  @!P0 SYNCS.PHASECHK.TRANS64 P0, [R0+URZ], R3 ;  /* 0x00000003000085a7 */ /* 0x000ee400080010ff */
[----:B---3--:R-:W-:Y:S05]  /*8470*/  @!P0 BRA `(.L_x_123) ;  /* 0xfffffffc00f08947 */ /* 0x008fea000383ffff */
[----:B------:R-:W-:Y:S05]  /*8480*/  BRA `(.L_x_124) ;  /* 0xffffffac00b87947 */ /* 0x000fea000383ffff */
.L_x_61:
[----:B------:R-:W-:-:S07]  /*8490*/  MOV R0, UR7 ;  /* 0x0000000700007c02 */ /* 0x000fce0008000f00 */
.L_x_125:
[----:B--2---:R2:W3:Y:S02]  /*84a0*/  SYNCS.PHASECHK.TRANS64.TRYWAIT P0, [R0+URZ], R3 ;  /* 0x00000003000075a7 */ /* 0x0044e400080011ff */
[----:B---3--:R-:W-:Y:S05]  /*84b0*/  @!P0 NANOSLEEP.SYNCS 0x989680 ;  /* 0x009896800000895d */ /* 0x008fea0003900000 */
[----:B------:R-:W3:Y:S02]  /*84c0*/  @!P0 SYNCS.PHASECHK.TRANS64 P0, [R0+URZ], R3 ;  /* 0x00000003000085a7 */ /* 0x000ee400080010ff */
[----:B---3--:R-:W-:Y:S05]  /*84d0*/  @!P0 BRA `(.L_x_125) ;  /* 0xfffffffc00f08947 */ /* 0x008fea000383ffff */
[----:B------:R-:W-:Y:S05]  /*84e0*/  BRA `(.L_x_126) ;  /* 0xffffffac00c47947 */ /* 0x000fea000383ffff */
.L_x_66:
[----:B--2---:R2:W3:Y:S02]  /*84f0*/  SYNCS.PHASECHK.TRANS64.TRYWAIT P0, [R0+URZ+0x50], R3 ;  /* 0x00005003000075a7 */ /* 0x0044e400080011ff */
[----:B---3--:R-:W-:Y:S05]  /*8500*/  @!P0 NANOSLEEP.SYNCS 0x989680 ;  /* 0x009896800000895d */ /* 0x008fea0003900000 */
[----:B------:R-:W3:Y:S02]  /*8510*/  @!P0 SYNCS.PHASECHK.TRANS64 P0, [R0+URZ+0x50], R3 ;  /* 0x00005003000085a7 */ /* 0x000ee400080010ff */
[----:B---3--:R-:W-:Y:S05]  /*8520*/  @!P0 BRA `(.L_x_66) ;  /* 0xfffffffc00f08947 */ /* 0x008fea000383ffff */
[----:B------:R-:W-:Y:S05]  /*8530*/  BRA `(.L_x_127) ;  /* 0xffffffb000c87947 */ /* 0x000fea000383ffff */
.L_x_69:
[----:B------:R-:W-:Y:S07]  /*8540*/  MOV R0, UR7 ;  /* 0x0000000700007c02 */ /* 0x000fee0008000f00 */
.L_x_128:
[----:B--2---:R2:W3:Y:S02]  /*8550*/  SYNCS.PHASECHK.TRANS64.TRYWAIT P0, [R0+URZ+0x48], R3 ;  /* 0x00004803000075a7 */ /* 0x0044e400080011ff */
[----:B---3--:R-:W-:Y:S05]  /*8560*/  @!P0 NANOSLEEP.SYNCS 0x989680 ;  /* 0x009896800000895d */ /* 0x008fea0003900000 */
[----:B------:R-:W3:Y:S02]  /*8570*/  @!P0 SYNCS.PHASECHK.TRANS64 P0, [R0+URZ+0x48], R3 ;  /* 0x00004803000085a7 */ /* 0x000ee400080010ff */
[----:B---3--:R-:W-:Y:S05]  /*8580*/  @!P0 BRA `(.L_x_128) ;  /* 0xfffffffc00f08947 */ /* 0x008fea000383ffff */
[----:B------:R-:W-:Y:S05]  /*8590*/  BRA `(.L_x_68) ;  /* 0xffffffb400a87947 */ /* 0x000fea000383ffff */
.L_x_72:
[----:B--2---:R-:W-:Y:S07]  /*85a0*/  MOV R3, UR7 ;  /* 0x0000000700037c02 */ /* 0x004fee0008000f00 */
.L_x_129:
[----:B-1----:R1:W2:Y:S02]  /*85b0*/  SYNCS.PHASECHK.TRANS64.TRYWAIT P0, [R3+URZ+0x30], R12 ;  /* 0x0000300c030075a7 */ /* 0x0022a400080011ff */
[----:B--2---:R-:W-:Y:S05]  /*85c0*/  @!P0 NANOSLEEP.SYNCS 0x989680 ;  /* 0x009896800000895d */ /* 0x004fea0003900000 */
[----:B------:R-:W2:Y:S02]  /*85d0*/  @!P0 SYNCS.PHASECHK.TRANS64 P0, [R3+URZ+0x30], R12 ;  /* 0x0000300c030085a7 */ /* 0x000ea400080010ff */
[----:B--2---:R-:W-:Y:S05]  /*85e0*/  @!P0 BRA `(.L_x_129) ;  /* 0xfffffffc00f08947 */ /* 0x004fea000383ffff */
[----:B------:R-:W-:Y:S05]  /*85f0*/  BRA `(.L_x_130) ;  /* 0xffffffb800207947 */ /* 0x000fea000383ffff */
.L_x_73:
[----:B------:R-:W-:Y:S07]  /*8600*/  MOV R3, UR7 ;  /* 0x0000000700037c02 */ /* 0x000fee0008000f00 */
.L_x_131:
[----:B-1----:R1:W2:Y:S02]  /*8610*/  SYNCS.PHASECHK.TRANS64.TRYWAIT P0, [R3+URZ+0x38], R12 ;  /* 0x0000380c030075a7 */ /* 0x0022a400080011ff */
[----:B--2---:R-:W-:Y:S05]  /*8620*/  @!P0 NANOSLEEP.SYNCS 0x989680 ;  /* 0x009896800000895d */ /* 0x004fea0003900000 */
[----:B------:R-:W2:Y:S02]  /*8630*/  @!P0 SYNCS.PHASECHK.TRANS64 P0, [R3+URZ+0x38], R12 ;  /* 0x0000380c030085a7 */ /* 0x000ea400080010ff */
[----:B--2---:R-:W-:Y:S05]  /*8640*/  @!P0 BRA `(.L_x_131) ;  /* 0xfffffffc00f08947 */ /* 0x004fea000383ffff */
[----:B------:R-:W-:Y:S05]  /*8650*/  BRA `(.L_x_132) ;  /* 0xffffffb800a07947 */ /* 0x000fea000383ffff */
.L_x_75:
[----:B------:R-:W-:-:S07]  /*8660*/  MOV R0, UR7 ;  /* 0x0000000700007c02 */ /* 0x000fce0008000f00 */
.L_x_133:
[----:B-1----:R1:W3:Y:S02]  /*8670*/  SYNCS.PHASECHK.TRANS64.TRYWAIT P0, [R0+URZ+0x30], R3 ;  /* 0x00003003000075a7 */ /* 0x0022e400080011ff */
[----:B---3--:R-:W-:Y:S05]  /*8680*/  @!P0 NANOSLEEP.SYNCS 0x989680 ;  /* 0x009896800000895d */ /* 0x008fea0003900000 */
[----:B------:R-:W3:Y:S02]  /*8690*/  @!P0 SYNCS.PHASECHK.TRANS64 P0, [R0+URZ+0x30], R3 ;  /* 0x00003003000085a7 */ /* 0x000ee400080010ff */
[----:B---3--:R-:W-:Y:S05]  /*86a0*/  @!P0 BRA `(.L_x_133) ;  /* 0xfffffffc00f08947 */ /* 0x008fea000383ffff */
[----:B------:R-:W-:Y:S05]  /*86b0*/  BRA `(.L_x_134) ;  /* 0xffffffbc00107947 */ /* 0x000fea000383ffff */
.L_x_77:
[----:B--2---:R2:W4:Y:S02]  /*86c0*/  SYNCS.PHASECHK.TRANS64.TRYWAIT P0, [R0+URZ+0x50], R3 ;  /* 0x00005003000075a7 */ /* 0x00452400080011ff */
[----:B----4-:R-:W-:Y:S05]  /*86d0*/  @!P0 NANOSLEEP.SYNCS 0x989680 ;  /* 0x009896800000895d */ /* 0x010fea0003900000 */
[----:B------:R-:W4:Y:S02]  /*86e0*/  @!P0 SYNCS.PHASECHK.TRANS64 P0, [R0+URZ+0x50], R3 ;  /* 0x00005003000085a7 */ /* 0x000f2400080010ff */
[----:B----4-:R-:W-:Y:S05]  /*86f0*/  @!P0 BRA `(.L_x_77) ;  /* 0xfffffffc00f08947 */ /* 0x010fea000383ffff */
[----:B------:R-:W-:Y:S05]  /*8700*/  BRA `(.L_x_135) ;  /* 0xffffffbc00d87947 */ /* 0x000fea000383ffff */
.L_x_88:
[----:B-1----:R1:W3:Y:S02]  /*8710*/  SYNCS.PHASECHK.TRANS64.TRYWAIT P1, [R3+URZ+0x20], R0 ;  /* 0x00002000030075a7 */ /* 0x0022e400080211ff */
[----:B---3--:R-:W-:Y:S05]  /*8720*/  @!P1 NANOSLEEP.SYNCS 0x989680 ;  /* 0x009896800000995d */ /* 0x008fea0003900000 */
[----:B------:R-:W3:Y:S02]  /*8730*/  @!P1 SYNCS.PHASECHK.TRANS64 P1, [R3+URZ+0x20], R0 ;  /* 0x00002000030095a7 */ /* 0x000ee400080210ff */
[----:B---3--:R-:W-:Y:S05]  /*8740*/  @!P1 BRA `(.L_x_88) ;  /* 0xfffffffc00f09947 */ /* 0x008fea000383ffff */
[----:B------:R-:W-:Y:S05]  /*8750*/  BRA `(.L_x_87) ;  /* 0xffffffc800fc7947 */ /* 0x000fea000383ffff */
.L_x_90:
[----:B-1----:R1:W4:Y:S02]  /*8760*/  SYNCS.PHASECHK.TRANS64.TRYWAIT P0, [R207+URZ+0x70], R2 ;  /* 0x00007002cf0075a7 */ /* 0x00232400080011ff */
[----:B----4-:R-:W-:Y:S05]  /*8770*/  @!P0 NANOSLEEP.SYNCS 0x989680 ;  /* 0x009896800000895d */ /* 0x010fea0003900000 */
[----:B------:R-:W4:Y:S02]  /*8780*/  @!P0 SYNCS.PHASECHK.TRANS64 P0, [R207+URZ+0x70], R2 ;  /* 0x00007002cf0085a7 */ /* 0x000f2400080010ff */
[----:B----4-:R-:W-:Y:S05]  /*8790*/  @!P0 BRA `(.L_x_90) ;  /* 0xfffffffc00f08947 */ /* 0x010fea000383ffff */
[----:B------:R-:W-:Y:S05]  /*87a0*/  BRA `(.L_x_89) ;  /* 0xffffffcc00587947 */ /* 0x000fea000383ffff */
.L_x_99:
[----:B--2---:R2:W3:Y:S02]  /*87b0*/  SYNCS.PHASECHK.TRANS64.TRYWAIT P0, [R210+URZ+0x20], R3 ;  /* 0x00002003d20075a7 */ /* 0x0044e400080011ff */
[----:B---3--:R-:W-:Y:S05]  /*87c0*/  @!P0 NANOSLEEP.SYNCS 0x989680 ;  /* 0x009896800000895d */ /* 0x008fea0003900000 */
[----:B------:R-:W3:Y:S02]  /*87d0*/  @!P0 SYNCS.PHASECHK.TRANS64 P0, [R210+URZ+0x20], R3 ;  /* 0x00002003d20085a7 */ /* 0x000ee400080010ff */
[----:B---3--:R-:W-:Y:S05]  /*87e0*/  @!P0 BRA `(.L_x_99) ;  /* 0xfffffffc00f08947 */ /* 0x008fea000383ffff */
[----:B------:R-:W-:Y:S05]  /*87f0*/  BRA `(.L_x_98) ;  /* 0xffffffe000647947 */ /* 0x000fea000383ffff */
        .weak           $__internal_0_$__cuda_sm10x_tcgen05_guardrail_trap_col_being_dealloced_not_returned_by_alloc
        .type           $__internal_0_$__cuda_sm10x_tcgen05_guardrail_trap_col_being_dealloced_not_returned_by_alloc,@function
        .size           $__internal_0_$__cuda_sm10x_tcgen05_guardrail_trap_col_being_dealloced_not_returned_by_alloc,($__internal_1_$__cuda_sm10x_tcgen05_guardrail_trap_phase_invalid_during_alloc - $__internal_0_$__cuda_sm10x_tcgen05_guardrail_trap_col_being_dealloced_not_returned_by_alloc)
$__internal_0_$__cuda_sm10x_tcgen05_guardrail_trap_col_being_dealloced_not_returned_by_alloc:
[----:B------:R-:W-:Y:S05]  /*8800*/  BPT.TRAP 0x1 ;  /* 0x000000040000795c */ /* 0x000fea0000300000 */
[----:B------:R-:W-:-:S04]  /*8810*/  HFMA2 R3, -RZ, RZ, 0, 0 ;  /* 0x00000000ff037431 */ /* 0x000fc800000001ff */
[----:B------:R-:W-:Y:S05]  /*8820*/  RET.REL.NODEC R2 `(_ZN7cutlass13device_kernelINS_4gemm6kernel13GemmUniversalIN4cute5tupleIJiiiiEEENS1_10collective13CollectiveMmaINS1_35MainloopSm100TmaUmmaWarpSpecializedILi2ELi2ELi4ENS5_IJNS4_1CILi1EEESB_SB_EEEEENS5_IJNSA_ILi128EEESE_NSA_ILi32EEEEEENS_12float_e5m2_tENS5_IJlSB_lEEESH_SI_NS4_8TiledMMAINS4_8MMA_AtomIJNS4_10MMA_TraitsINS4_19SM100_MMA_F8F6F4_SSEJSH_SH_fSE_SE_NS4_17integral_constantINS4_4UMMA5MajorELSP_0EEESQ_NSN_INSO_7ScaleInELSR_0EEESS_EEEEEENS4_6LayoutISC_NS5_IJNSA_ILi0EEESW_SW_EEEEENS5_IJNS4_10UnderscoreESZ_SZ_EEEEENS4_13SM90_TMA_LOADENS4_14ComposedLayoutINS4_7SwizzleILi1ELi4ELi3EEENS4_18smem_ptr_flag_bitsILi8EEENSV_INS5_IJNSA_ILi8EEESF_EEENS5_IJSF_SB_EEEEEEEvNS4_8identityES12_S1C_vS1D_EENS_8epilogue10collective18CollectiveEpilogueINS1F_23Sm100TmaWarpSpecializedILi2ELi2ELi64ELb0ELb0EEEJSG_NS5_IJNSV_ISE_SB_EENSV_INSA_ILi64EEESB_EEEEESH_SI_SH_SI_NS1F_6fusion15FusionCallbacksIS1J_NS1O_17LinearCombinationISH_fSH_fLNS_15FloatRoundStyleE2EEESG_S1N_JEEENS4_5SM1004TMEM4LOAD26SM100_TMEM_LOAD_32dp32b64xES12_NS13_INS14_ILi2ELi4ELi3EEES17_NSV_INS5_IJS18_S1L_EEENS5_IJS1L_SB_EEEEEEENS4_39AutoVectorizingCopyWithAssumedAlignmentILi128EEENS4_14SM90_TMA_STOREES22_S24_S24_EEEvvEEEEvNT_6ParamsE) ;  /* 0xffffff7402f47950 */ /* 0x000fea0003c3ffff */
        .weak           $__internal_1_$__cuda_sm10x_tcgen05_guardrail_trap_phase_invalid_during_alloc
        .type           $__internal_1_$__cuda_sm10x_tcgen05_guardrail_trap_phase_invalid_during_alloc,@function
        .size           $__internal_1_$__cuda_sm10x_tcgen05_guardrail_trap_phase_invalid_during_alloc,($__internal_2_$__cuda_sm10x_tcgen05_guardrail_trap_unallocated_columns_being_dealloced - $__internal_1_$__cuda_sm10x_tcgen05_guardrail_trap_phase_invalid_during_alloc)
$__internal_1_$__cuda_sm10x_tcgen05_guardrail_trap_phase_invalid_during_alloc:
[----:B------:R-:W-:Y:S05]  /*8830*/  BPT.TRAP 0x1 ;  /* 0x000000040000795c */ /* 0x000fea0000300000 */
[----:B------:R-:W-:-:S04]  /*8840*/  MOV R3, 0x0 ;  /* 0x0000000000037802 */ /* 0x000fc80000000f00 */
[----:B------:R-:W-:Y:S05]  /*8850*/  RET.REL.NODEC R2 `(_ZN7cutlass13device_kernelINS_4gemm6kernel13GemmUniversalIN4cute5tupleIJiiiiEEENS1_10collective13CollectiveMmaINS1_35MainloopSm100TmaUmmaWarpSpecializedILi2ELi2ELi4ENS5_IJNS4_1CILi1EEESB_SB_EEEEENS5_IJNSA_ILi128EEESE_NSA_ILi32EEEEEENS_12float_e5m2_tENS5_IJlSB_lEEESH_SI_NS4_8TiledMMAINS4_8MMA_AtomIJNS4_10MMA_TraitsINS4_19SM100_MMA_F8F6F4_SSEJSH_SH_fSE_SE_NS4_17integral_constantINS4_4UMMA5MajorELSP_0EEESQ_NSN_INSO_7ScaleInELSR_0EEESS_EEEEEENS4_6LayoutISC_NS5_IJNSA_ILi0EEESW_SW_EEEEENS5_IJNS4_10UnderscoreESZ_SZ_EEEEENS4_13SM90_TMA_LOADENS4_14ComposedLayoutINS4_7SwizzleILi1ELi4ELi3EEENS4_18smem_ptr_flag_bitsILi8EEENSV_INS5_IJNSA_ILi8EEESF_EEENS5_IJSF_SB_EEEEEEEvNS4_8identityES12_S1C_vS1D_EENS_8epilogue10collective18CollectiveEpilogueINS1F_23Sm100TmaWarpSpecializedILi2ELi2ELi64ELb0ELb0EEEJSG_NS5_IJNSV_ISE_SB_EENSV_INSA_ILi64EEESB_EEEEESH_SI_SH_SI_NS1F_6fusion15FusionCallbacksIS1J_NS1O_17LinearCombinationISH_fSH_fLNS_15FloatRoundStyleE2EEESG_S1N_JEEENS4_5SM1004TMEM4LOAD26SM100_TMEM_LOAD_32dp32b64xES12_NS13_INS14_ILi2ELi4ELi3EEES17_NSV_INS5_IJS18_S1L_EEENS5_IJS1L_SB_EEEEEEENS4_39AutoVectorizingCopyWithAssumedAlignmentILi128EEENS4_14SM90_TMA_STOREES22_S24_S24_EEEvvEEEEvNT_6ParamsE) ;  /* 0xffffff7402e87950 */ /* 0x000fea0003c3ffff */
        .weak           $__internal_2_$__cuda_sm10x_tcgen05_guardrail_trap_unallocated_columns_being_dealloced
        .type           $__internal_2_$__cuda_sm10x_tcgen05_guardrail_trap_unallocated_columns_being_dealloced,@function
        .size           $__internal_2_$__cuda_sm10x_tcgen05_guardrail_trap_unallocated_columns_being_dealloced,(.L_x_137 - $__internal_2_$__cuda_sm10x_tcgen05_guardrail_trap_unallocated_columns_being_dealloced)
$__internal_2_$__cuda_sm10x_tcgen05_guardrail_trap_unallocated_columns_being_dealloced:
[----:B------:R-:W-:Y:S05]  /*8860*/  BPT.TRAP 0x1 ;  /* 0x000000040000795c */ /* 0x000fea0000300000 */
[----:B------:R-:W-:-:S04]  /*8870*/  HFMA2 R3, -RZ, RZ, 0, 0 ;  /* 0x00000000ff037431 */ /* 0x000fc800000001ff */
[----:B------:R-:W-:Y:S05]  /*8880*/  RET.REL.NODEC R2 `(_ZN7cutlass13device_kernelINS_4gemm6kernel13GemmUniversalIN4cute5tupleIJiiiiEEENS1_10collective13CollectiveMmaINS1_35MainloopSm100TmaUmmaWarpSpecializedILi2ELi2ELi4ENS5_IJNS4_1CILi1EEESB_SB_EEEEENS5_IJNSA_ILi128EEESE_NSA_ILi32EEEEEENS_12float_e5m2_tENS5_IJlSB_lEEESH_SI_NS4_8TiledMMAINS4_8MMA_AtomIJNS4_10MMA_TraitsINS4_19SM100_MMA_F8F6F4_SSEJSH_SH_fSE_SE_NS4_17integral_constantINS4_4UMMA5MajorELSP_0EEESQ_NSN_INSO_7ScaleInELSR_0EEESS_EEEEEENS4_6LayoutISC_NS5_IJNSA_ILi0EEESW_SW_EEEEENS5_IJNS4_10UnderscoreESZ_SZ_EEEEENS4_13SM90_TMA_LOADENS4_14ComposedLayoutINS4_7SwizzleILi1ELi4ELi3EEENS4_18smem_ptr_flag_bitsILi8EEENSV_INS5_IJNSA_ILi8EEESF_EEENS5_IJSF_SB_EEEEEEEvNS4_8identityES12_S1C_vS1D_EENS_8epilogue10collective18CollectiveEpilogueINS1F_23Sm100TmaWarpSpecializedILi2ELi2ELi64ELb0ELb0EEEJSG_NS5_IJNSV_ISE_SB_EENSV_INSA_ILi64EEESB_EEEEESH_SI_SH_SI_NS1F_6fusion15FusionCallbacksIS1J_NS1O_17LinearCombinationISH_fSH_fLNS_15FloatRoundStyleE2EEESG_S1N_JEEENS4_5SM1004TMEM4LOAD26SM100_TMEM_LOAD_32dp32b64xES12_NS13_INS14_ILi2ELi4ELi3EEES17_NSV_INS5_IJS18_S1L_EEENS5_IJS1L_SB_EEEEEEENS4_39AutoVectorizingCopyWithAssumedAlignmentILi128EEENS4_14SM90_TMA_STOREES22_S24_S24_EEEvvEEEEvNT_6ParamsE) ;  /* 0xffffff7402dc7950 */ /* 0x000fea0003c3ffff */
.L_x_136:
[----:B------:R-:W-:-:S00]  /*8890*/  BRA `(.L_x_136) ;  /* 0xfffffffc00fc7947 */ /* 0x000fc0000383ffff */
[----:B------:R-:W-:-:S00]  /*88a0*/  NOP ;  /* 0x0000000000007918 */ /* 0x000fc00000000000 */
        /* <DEDUP_REMOVED lines=13> */
.L_x_137:


//--------------------- .nv.global.init           --------------------------
	.section	.nv.global.init,"aw",@progbits
.nv.global.init:
	.type		$str$27,@object
	.size		$str$27,($str$28 - $str$27)
$str$27:
        /*0000*/ 	.byte	0x28, 0x61, 0x64, 0x64, 0x72, 0x65, 0x73, 0x73, 0x20, 0x26, 0x20, 0x6d, 0x61, 0x73, 0x6b, 0x29
        /*0010*/ 	.byte	0x20, 0x3d, 0x3d, 0x20, 0x30, 0x00
	.type		$str$28,@object
	.size		$str$28,($str$26 - $str$28)
$str$28:
        /*0016*/ 	.byte	0x2f, 0x74, 0x6d, 0x70, 0x2f, 0x63, 0x75, 0x74, 0x6c, 0x61, 0x73, 0x73, 0x5f, 0x73, 0x77, 0x65
        /*0026*/ 	.byte	0x65, 0x70, 0x5f, 0x73, 0x72, 0x63, 0x2f, 0x69, 0x6e, 0x63, 0x6c, 0x75, 0x64, 0x65, 0x2f, 0x63
        /*0036*/ 	.byte	0x75, 0x74, 0x65, 0x2f, 0x70, 0x6f, 0x69, 0x6e, 0x74, 0x65, 0x72, 0x5f, 0x66, 0x6c, 0x61, 0x67
        /*0046*/ 	.byte	0x67, 0x65, 0x64, 0x2e, 0x68, 0x70, 0x70, 0x00
	.type		$str$26,@object
	.size		$str$26,($str$25 - $str$26)
$str$26:
        /*004e*/ 	.byte	0x2f, 0x74, 0x6d, 0x70, 0x2f, 0x63, 0x75, 0x74, 0x6c, 0x61, 0x73, 0x73, 0x5f, 0x73, 0x77, 0x65
        /*005e*/ 	.byte	0x65, 0x70, 0x5f, 0x73, 0x72, 0x63, 0x2f, 0x69, 0x6e, 0x63, 0x6c, 0x75, 0x64, 0x65, 0x2f, 0x63
        /*006e*/ 	.byte	0x75, 0x74, 0x65, 0x2f, 0x61, 0x74, 0x6f, 0x6d, 0x2f, 0x63, 0x6f, 0x70, 0x79, 0x5f, 0x74, 0x72
        /*007e*/ 	.byte	0x61, 0x69, 0x74, 0x73, 0x5f, 0x73, 0x6d, 0x31, 0x30, 0x30, 0x2e, 0x68, 0x70, 0x70, 0x00
	.type		$str$25,@object
	.size		$str$25,(__unnamed_1 - $str$25)
$str$25:
        /*008d*/ 	.byte	0x28, 0x28, 0x75, 0x69, 0x6e, 0x74, 0x33, 0x32, 0x5f, 0x74, 0x28, 0x74, 0x68, 0x72, 0x65, 0x61
        /*009d*/ 	.byte	0x64, 0x49, 0x64, 0x78, 0x2e, 0x78, 0x29, 0x20, 0x2f, 0x20, 0x33, 0x32, 0x29, 0x20, 0x25, 0x20
        /*00ad*/ 	.byte	0x34, 0x29, 0x20, 0x3d, 0x3d, 0x20, 0x28, 0x28, 0x28, 0x74, 0x6d, 0x65, 0x6d, 0x5f, 0x61, 0x64
        /*00bd*/ 	.byte	0x64, 0x72, 0x20, 0x3e, 0x3e, 0x20, 0x31, 0x36, 0x29, 0x20, 0x2f, 0x20, 0x33, 0x32, 0x29, 0x20
        /*00cd*/ 	.byte	0x25, 0x20, 0x34, 0x29, 0x00
	.type		__unnamed_1,@object
	.size		__unnamed_1,(__unnamed_2 - __unnamed_1)
__unnamed_1:
        /*00d2*/ 	.byte	0x61, 0x75, 0x74, 0x6f, 0x20, 0x63, 0x75, 0x74, 0x65, 0x3a, 0x3a, 0x61, 0x73, 0x5f, 0x70, 0x6f
        /* <DEDUP_REMOVED lines=24> */
        /*0262*/ 	.byte	0x43, 0x3c, 0x38, 0x31, 0x39, 0x32, 0x3e, 0x3e, 0x3e, 0x3e, 0x5d, 0x00
	.type		__unnamed_2,@object
	.size		__unnamed_2,(.L_2 - __unnamed_2)
__unnamed_2:
        /* <DEDUP_REMOVED lines=42> */
        /*050e*/ 	.byte	0x3e, 0x3e, 0x3e, 0x3e, 0x5d, 0x00
.L_2:


//--------------------- .nv.shared._ZN7cutlass13device_kernelINS_4gemm6kernel13GemmUniversalIN4cute5tupleIJiiiiEEENS1_10collective13CollectiveMmaINS1_35MainloopSm100TmaUmmaWarpSpecializedILi2ELi2ELi4ENS5_IJNS4_1CILi1EEESB_SB_EEEEENS5_IJNSA_ILi128EEESE_NSA_ILi32EEEEEENS_12float_e5m2_tENS5_IJlSB_lEEESH_SI_NS4_8TiledMMAINS4_8MMA_AtomIJNS4_10MMA_TraitsINS4_19SM100_MMA_F8F6F4_SSEJSH_SH_fSE_SE_NS4_17integral_constantINS4_4UMMA5MajorELSP_0EEESQ_NSN_INSO_7ScaleInELSR_0EEESS_EEEEEENS4_6LayoutISC_NS5_IJNSA_ILi0EEESW_SW_EEEEENS5_IJNS4_10UnderscoreESZ_SZ_EEEEENS4_13SM90_TMA_LOADENS4_14ComposedLayoutINS4_7SwizzleILi1ELi4ELi3EEENS4_18smem_ptr_flag_bitsILi8EEENSV_INS5_IJNSA_ILi8EEESF_EEENS5_IJSF_SB_EEEEEEEvNS4_8identityES12_S1C_vS1D_EENS_8epilogue10collective18CollectiveEpilogueINS1F_23Sm100TmaWarpSpecializedILi2ELi2ELi64ELb0ELb0EEEJSG_NS5_IJNSV_ISE_SB_EENSV_INSA_ILi64EEESB_EEEEESH_SI_SH_SI_NS1F_6fusion15FusionCallbacksIS1J_NS1O_17LinearCombinationISH_fSH_fLNS_15FloatRoundStyleE2EEESG_S1N_JEEENS4_5SM1004TMEM4LOAD26SM100_TMEM_LOAD_32dp32b64xES12_NS13_INS14_ILi2ELi4ELi3EEES17_NSV_INS5_IJS18_S1L_EEENS5_IJS1L_SB_EEEEEEENS4_39AutoVectorizingCopyWithAssumedAlignmentILi128EEENS4_14SM90_TMA_STOREES22_S24_S24_EEEvvEEEEvNT_6ParamsE --------------------------
	.section	.nv.shared._ZN7cutlass13device_kernelINS_4gemm6kernel13GemmUniversalIN4cute5tupleIJiiiiEEENS1_10collective13CollectiveMmaINS1_35MainloopSm100TmaUmmaWarpSpecializedILi2ELi2ELi4ENS5_IJNS4_1CILi1EEESB_SB_EEEEENS5_IJNSA_ILi128EEESE_NSA_ILi32EEEEEENS_12float_e5m2_tENS5_IJlSB_lEEESH_SI_NS4_8TiledMMAINS4_8MMA_AtomIJNS4_10MMA_TraitsINS4_19SM100_MMA_F8F6F4_SSEJSH_SH_fSE_SE_NS4_17integral_constantINS4_4UMMA5MajorELSP_0EEESQ_NSN_INSO_7ScaleInELSR_0EEESS_EEEEEENS4_6LayoutISC_NS5_IJNSA_ILi0EEESW_SW_EEEEENS5_IJNS4_10UnderscoreESZ_SZ_EEEEENS4_13SM90_TMA_LOADENS4_14ComposedLayoutINS4_7SwizzleILi1ELi4ELi3EEENS4_18smem_ptr_flag_bitsILi8EEENSV_INS5_IJNSA_ILi8EEESF_EEENS5_IJSF_SB_EEEEEEEvNS4_8identityES12_S1C_vS1D_EENS_8epilogue10collective18CollectiveEpilogueINS1F_23Sm100TmaWarpSpecializedILi2ELi2ELi64ELb0ELb0EEEJSG_NS5_IJNSV_ISE_SB_EENSV_INSA_ILi64EEESB_EEEEESH_SI_SH_SI_NS1F_6fusion15FusionCallbacksIS1J_NS1O_17LinearCombinationISH_fSH_fLNS_15FloatRoundStyleE2EEESG_S1N_JEEENS4_5SM1004TMEM4LOAD26SM100_TMEM_LOAD_32dp32b64xES12_NS13_INS14_ILi2ELi4ELi3EEES17_NSV_INS5_IJS18_S1L_EEENS5_IJS1L_SB_EEEEEEENS4_39AutoVectorizingCopyWithAssumedAlignmentILi128EEENS4_14SM90_TMA_STOREES22_S24_S24_EEEvvEEEEvNT_6ParamsE,"aw",@nobits
	.sectionflags	@""
	.align	16
	.zero		1024


//--------------------- .nv.shared.reserved.0     --------------------------
	.section	.nv.shared.reserved.0,"aw",@nobits
	.weak		__nv_reservedSMEM_offset_0_alias
	.size		__nv_reservedSMEM_offset_0_alias, 0, 64
	.other		__nv_reservedSMEM_offset_0_alias,@"STO_CUDA_RESERVED_SHARED STV_DEFAULT"
__nv_reservedSMEM_offset_0_alias:
	.zero		0
.nv.shared.reserved.0:
	.zero		64
	.weak		__nv_reservedSMEM_tcgen05_partition
	.type		__nv_reservedSMEM_tcgen05_partition,@object
	.size		__nv_reservedSMEM_tcgen05_partition,(.L_0 - __nv_reservedSMEM_tcgen05_partition)
__nv_reservedSMEM_tcgen05_partition:
	.zero		32
.L_0:


//--------------------- .nv.global                --------------------------
	.section	.nv.global,"aw",@nobits
.nv.global:
	.type		_ZN40_INTERNAL_40fa0d10_4_k_cu_358daf7f_337734cute1_E,@object
	.size		_ZN40_INTERNAL_40fa0d10_4_k_cu_358daf7f_337734cute1_E,(_ZN40_INTERNAL_40fa0d10_4_k_cu_358daf7f_337734cuda3std3__45__cpo6cbeginE - _ZN40_INTERNAL_40fa0d10_4_k_cu_358daf7f_337734cute1_E)
_ZN40_INTERNAL_40fa0d10_4_k_cu_358daf7f_337734cute1_E:
	.zero		1
	.type		_ZN40_INTERNAL_40fa0d10_4_k_cu_358daf7f_337734cuda3std3__45__cpo6cbeginE,@object
	.size		_ZN40_INTERNAL_40fa0d10_4_k_cu_358daf7f_337734cuda3std3__45__cpo6cbeginE,(_ZN40_INTERNAL_40fa0d10_4_k_cu_358daf7f_337734cuda3std3__48in_placeE - _ZN40_INTERNAL_40fa0d10_4_k_cu_358daf7f_337734cuda3std3__45__cpo6cbeginE)
_ZN40_INTERNAL_40fa0d10_4_k_cu_358daf7f_337734cuda3std3__45__cpo6cbeginE:
	.zero		1
	.type		_ZN40_INTERNAL_40fa0d10_4_k_cu_358daf7f_337734cuda3std3__48in_placeE,@object
	.size		_ZN40_INTERNAL_40fa0d10_4_k_cu_358daf7f_337734cuda3std3__48in_placeE,(_ZN40_INTERNAL_40fa0d10_4_k_cu_358daf7f_337734cuda3std6ranges3__45__cpo9iter_moveE - _ZN40_INTERNAL_40fa0d10_4_k_cu_358daf7f_337734cuda3std3__48in_placeE)
_ZN40_INTERNAL_40fa0d10_4_k_cu_358daf7f_337734cuda3std3__48in_placeE:
	.zero		1
	.type		_ZN40_INTERNAL_40fa0d10_4_k_cu_358daf7f_337734cuda3std6ranges3__45__cpo9iter_moveE,@object
	.size		_ZN40_INTERNAL_40fa0d10_4_k_cu_358daf7f_337734cuda3std6ranges3__45__cpo9iter_moveE,(_ZN40_INTERNAL_40fa0d10_4_k_cu_358daf7f_337734cuda3std3__45__cpo5beginE - _ZN40_INTERNAL_40fa0d10_4_k_cu_358daf7f_337734cuda3std6ranges3__45__cpo9iter_moveE)
_ZN40_INTERNAL_40fa0d10_4_k_cu_358daf7f_337734cuda3std6ranges3__45__cpo9iter_moveE:
	.zero		1
	.type		_ZN40_INTERNAL_40fa0d10_4_k_cu_358daf7f_337734cuda3std3__45__cpo5beginE,@object
	.size		_ZN40_INTERNAL_40fa0d10_4_k_cu_358daf7f_337734cuda3std3__45__cpo5beginE,(_ZN40_INTERNAL_40fa0d10_4_k_cu_358daf7f_337734cuda3std3__442_GLOBAL__N__40fa0d10_4_k_cu_358daf7f_337736ignoreE - _ZN40_INTERNAL_40fa0d10_4_k_cu_358daf7f_337734cuda3std3__45__cpo5beginE)
_ZN40_INTERNAL_40fa0d10_4_k_cu_358daf7f_337734cuda3std3__45__cpo5beginE:
	.zero		1
	.type		_ZN40_INTERNAL_40fa0d10_4_k_cu_358daf7f_337734cuda3std3__442_GLOBAL__N__40fa0d10_4_k_cu_358daf7f_337736ignoreE,@object
	.size		_ZN40_INTERNAL_40fa0d10_4_k_cu_358daf7f_337734cuda3std3__442_GLOBAL__N__40fa0d10_4_k_cu_358daf7f_337736ignoreE,(_ZN40_INTERNAL_40fa0d10_4_k_cu_358daf7f_337734cute7productE - _ZN40_INTERNAL_40fa0d10_4_k_cu_358daf7f_337734cuda3std3__442_GLOBAL__N__40fa0d10_4_k_cu_358daf7f_337736ignoreE)
_ZN40_INTERNAL_40fa0d10_4_k_cu_358daf7f_337734cuda3std3__442_GLOBAL__N__40fa0d10_4_k_cu_358daf7f_337736ignoreE:
	.zero		1
	.type		_ZN40_INTERNAL_40fa0d10_4_k_cu_358daf7f_337734cute7productE,@object
	.size		_ZN40_INTERNAL_40fa0d10_4_k_cu_358daf7f_337734cute7productE,(_ZN40_INTERNAL_40fa0d10_4_k_cu_358daf7f_337734cuda3std3__45__cpo3endE - _ZN40_INTERNAL_40fa0d10_4_k_cu_358daf7f_337734cute7productE)
_ZN40_INTERNAL_40fa0d10_4_k_cu_358daf7f_337734cute7productE:
	.zero		1
	.type		_ZN40_INTERNAL_40fa0d10_4_k_cu_358daf7f_337734cuda3std3__45__cpo3endE,@object
	.size		_ZN40_INTERNAL_40fa0d10_4_k_cu_358daf7f_337734cuda3std3__45__cpo3endE,(_ZN40_INTERNAL_40fa0d10_4_k_cu_358daf7f_337734cuda3std3__419piecewise_constructE - _ZN40_INTERNAL_40fa0d10_4_k_cu_358daf7f_337734cuda3std3__45__cpo3endE)
_ZN40_INTERNAL_40fa0d10_4_k_cu_358daf7f_337734cuda3std3__45__cpo3endE:
	.zero		1
	.type		_ZN40_INTERNAL_40fa0d10_4_k_cu_358daf7f_337734cuda3std3__419piecewise_constructE,@object
	.size		_ZN40_INTERNAL_40fa0d10_4_k_cu_358daf7f_337734cuda3std3__419piecewise_constructE,(_ZN40_INTERNAL_40fa0d10_4_k_cu_358daf7f_337734cuda3std3__45__cpo4cendE - _ZN40_INTERNAL_40fa0d10_4_k_cu_358daf7f_337734cuda3std3__419piecewise_constructE)
_ZN40_INTERNAL_40fa0d10_4_k_cu_358daf7f_337734cuda3std3__419piecewise_constructE:
	.zero		1
	.type		_ZN40_INTERNAL_40fa0d10_4_k_cu_358daf7f_337734cuda3std3__45__cpo4cendE,@object
	.size		_ZN40_INTERNAL_40fa0d10_4_k_cu_358daf7f_337734cuda3std3__45__cpo4cendE,(_ZN40_INTERNAL_40fa0d10_4_k_cu_358daf7f_337734cuda3std6ranges3__45__cpo4swapE - _ZN40_INTERNAL_40fa0d10_4_k_cu_358daf7f_337734cuda3std3__45__cpo4cendE)
_ZN40_INTERNAL_40fa0d10_4_k_cu_358daf7f_337734cuda3std3__45__cpo4cendE:
	.zero		1
	.type		_ZN40_INTERNAL_40fa0d10_4_k_cu_358daf7f_337734cuda3std6ranges3__45__cpo4swapE,@object
	.size		_ZN40_INTERNAL_40fa0d10_4_k_cu_358daf7f_337734cuda3std6ranges3__45__cpo4swapE,(.L_10 - _ZN40_INTERNAL_40fa0d10_4_k_cu_358daf7f_337734cuda3std6ranges3__45__cpo4swapE)
_ZN40_INTERNAL_40fa0d10_4_k_cu_358daf7f_337734cuda3std6ranges3__45__cpo4swapE:
	.zero		1
.L_10:


//--------------------- .nv.constant0._ZN7cutlass13device_kernelINS_4gemm6kernel13GemmUniversalIN4cute5tupleIJiiiiEEENS1_10collective13CollectiveMmaINS1_35MainloopSm100TmaUmmaWarpSpecializedILi2ELi2ELi4ENS5_IJNS4_1CILi1EEESB_SB_EEEEENS5_IJNSA_ILi128EEESE_NSA_ILi32EEEEEENS_12float_e5m2_tENS5_IJlSB_lEEESH_SI_NS4_8TiledMMAINS4_8MMA_AtomIJNS4_10MMA_TraitsINS4_19SM100_MMA_F8F6F4_SSEJSH_SH_fSE_SE_NS4_17integral_constantINS4_4UMMA5MajorELSP_0EEESQ_NSN_INSO_7ScaleInELSR_0EEESS_EEEEEENS4_6LayoutISC_NS5_IJNSA_ILi0EEESW_SW_EEEEENS5_IJNS4_10UnderscoreESZ_SZ_EEEEENS4_13SM90_TMA_LOADENS4_14ComposedLayoutINS4_7SwizzleILi1ELi4ELi3EEENS4_18smem_ptr_flag_bitsILi8EEENSV_INS5_IJNSA_ILi8EEESF_EEENS5_IJSF_SB_EEEEEEEvNS4_8identityES12_S1C_vS1D_EENS_8epilogue10collective18CollectiveEpilogueINS1F_23Sm100TmaWarpSpecializedILi2ELi2ELi64ELb0ELb0EEEJSG_NS5_IJNSV_ISE_SB_EENSV_INSA_ILi64EEESB_EEEEESH_SI_SH_SI_NS1F_6fusion15FusionCallbacksIS1J_NS1O_17LinearCombinationISH_fSH_fLNS_15FloatRoundStyleE2EEESG_S1N_JEEENS4_5SM1004TMEM4LOAD26SM100_TMEM_LOAD_32dp32b64xES12_NS13_INS14_ILi2ELi4ELi3EEES17_NSV_INS5_IJS18_S1L_EEENS5_IJS1L_SB_EEEEEEENS4_39AutoVectorizingCopyWithAssumedAlignmentILi128EEENS4_14SM90_TMA_STOREES22_S24_S24_EEEvvEEEEvNT_6ParamsE --------------------------
	.section	.nv.constant0._ZN7cutlass13device_kernelINS_4gemm6kernel13GemmUniversalIN4cute5tupleIJiiiiEEENS1_10collective13CollectiveMmaINS1_35MainloopSm100TmaUmmaWarpSpecializedILi2ELi2ELi4ENS5_IJNS4_1CILi1EEESB_SB_EEEEENS5_IJNSA_ILi128EEESE_NSA_ILi32EEEEEENS_12float_e5m2_tENS5_IJlSB_lEEESH_SI_NS4_8TiledMMAINS4_8MMA_AtomIJNS4_10MMA_TraitsINS4_19SM100_MMA_F8F6F4_SSEJSH_SH_fSE_SE_NS4_17integral_constantINS4_4UMMA5MajorELSP_0EEESQ_NSN_INSO_7ScaleInELSR_0EEESS_EEEEEENS4_6LayoutISC_NS5_IJNSA_ILi0EEESW_SW_EEEEENS5_IJNS4_10UnderscoreESZ_SZ_EEEEENS4_13SM90_TMA_LOADENS4_14ComposedLayoutINS4_7SwizzleILi1ELi4ELi3EEENS4_18smem_ptr_flag_bitsILi8EEENSV_INS5_IJNSA_ILi8EEESF_EEENS5_IJSF_SB_EEEEEEEvNS4_8identityES12_S1C_vS1D_EENS_8epilogue10collective18CollectiveEpilogueINS1F_23Sm100TmaWarpSpecializedILi2ELi2ELi64ELb0ELb0EEEJSG_NS5_IJNSV_ISE_SB_EENSV_INSA_ILi64EEESB_EEEEESH_SI_SH_SI_NS1F_6fusion15FusionCallbacksIS1J_NS1O_17LinearCombinationISH_fSH_fLNS_15FloatRoundStyleE2EEESG_S1N_JEEENS4_5SM1004TMEM4LOAD26SM100_TMEM_LOAD_32dp32b64xES12_NS13_INS14_ILi2ELi4ELi3EEES17_NSV_INS5_IJS18_S1L_EEENS5_IJS1L_SB_EEEEEEENS4_39AutoVectorizingCopyWithAssumedAlignmentILi128EEENS4_14SM90_TMA_STOREES22_S24_S24_EEEvvEEEEvNT_6ParamsE,"a",@progbits
	.sectionflags	@""
	.align	4
.nv.constant0._ZN7cutlass13device_kernelINS_4gemm6kernel13GemmUniversalIN4cute5tupleIJiiiiEEENS1_10collective13CollectiveMmaINS1_35MainloopSm100TmaUmmaWarpSpecializedILi2ELi2ELi4ENS5_IJNS4_1CILi1EEESB_SB_EEEEENS5_IJNSA_ILi128EEESE_NSA_ILi32EEEEEENS_12float_e5m2_tENS5_IJlSB_lEEESH_SI_NS4_8TiledMMAINS4_8MMA_AtomIJNS4_10MMA_TraitsINS4_19SM100_MMA_F8F6F4_SSEJSH_SH_fSE_SE_NS4_17integral_constantINS4_4UMMA5MajorELSP_0EEESQ_NSN_INSO_7ScaleInELSR_0EEESS_EEEEEENS4_6LayoutISC_NS5_IJNSA_ILi0EEESW_SW_EEEEENS5_IJNS4_10UnderscoreESZ_SZ_EEEEENS4_13SM90_TMA_LOADENS4_14ComposedLayoutINS4_7SwizzleILi1ELi4ELi3EEENS4_18smem_ptr_flag_bitsILi8EEENSV_INS5_IJNSA_ILi8EEESF_EEENS5_IJSF_SB_EEEEEEEvNS4_8identityES12_S1C_vS1D_EENS_8epilogue10collective18CollectiveEpilogueINS1F_23Sm100TmaWarpSpecializedILi2ELi2ELi64ELb0ELb0EEEJSG_NS5_IJNSV_ISE_SB_EENSV_INSA_ILi64EEESB_EEEEESH_SI_SH_SI_NS1F_6fusion15FusionCallbacksIS1J_NS1O_17LinearCombinationISH_fSH_fLNS_15FloatRoundStyleE2EEESG_S1N_JEEENS4_5SM1004TMEM4LOAD26SM100_TMEM_LOAD_32dp32b64xES12_NS13_INS14_ILi2ELi4ELi3EEES17_NSV_INS5_IJS18_S1L_EEENS5_IJS1L_SB_EEEEEEENS4_39AutoVectorizingCopyWithAssumedAlignmentILi128EEENS4_14SM90_TMA_STOREES22_S24_S24_EEEvvEEEEvNT_6ParamsE:
	.zero		2944


//--------------------- SYMBOLS --------------------------

	.type		.nv.reservedSmem.offset0,@object
	.size		.nv.reservedSmem.offset0,0x4
	.type		.nv.reservedSmem.cap,@object
	.size		.nv.reservedSmem.cap,0x4
	.type		__assertfail,@function
